//
// Generated by NVIDIA NVVM Compiler
//
// Compiler Build ID: CL-36424714
// Cuda compilation tools, release 13.0, V13.0.88
// Based on NVVM 20.0.0
//

.version 9.0
.target sm_100
.address_size 64

	// .globl	_Z16attention_kernelPKfS0_S0_PfS1_iii

.visible .entry _Z16attention_kernelPKfS0_S0_PfS1_iii(
	.param .u64 .ptr .align 1 _Z16attention_kernelPKfS0_S0_PfS1_iii_param_0,
	.param .u64 .ptr .align 1 _Z16attention_kernelPKfS0_S0_PfS1_iii_param_1,
	.param .u64 .ptr .align 1 _Z16attention_kernelPKfS0_S0_PfS1_iii_param_2,
	.param .u64 .ptr .align 1 _Z16attention_kernelPKfS0_S0_PfS1_iii_param_3,
	.param .u64 .ptr .align 1 _Z16attention_kernelPKfS0_S0_PfS1_iii_param_4,
	.param .u32 _Z16attention_kernelPKfS0_S0_PfS1_iii_param_5,
	.param .u32 _Z16attention_kernelPKfS0_S0_PfS1_iii_param_6,
	.param .u32 _Z16attention_kernelPKfS0_S0_PfS1_iii_param_7
)
{
	.reg .pred 	%p<68>;
	.reg .b32 	%r<321>;
	.reg .b32 	%f<599>;
	.reg .b64 	%rd<162>;

	ld.param.u64 	%rd14, [_Z16attention_kernelPKfS0_S0_PfS1_iii_param_0];
	ld.param.u64 	%rd15, [_Z16attention_kernelPKfS0_S0_PfS1_iii_param_1];
	ld.param.u64 	%rd16, [_Z16attention_kernelPKfS0_S0_PfS1_iii_param_2];
	ld.param.u64 	%rd13, [_Z16attention_kernelPKfS0_S0_PfS1_iii_param_3];
	ld.param.u64 	%rd17, [_Z16attention_kernelPKfS0_S0_PfS1_iii_param_4];
	ld.param.u32 	%r154, [_Z16attention_kernelPKfS0_S0_PfS1_iii_param_5];
	ld.param.u32 	%r153, [_Z16attention_kernelPKfS0_S0_PfS1_iii_param_7];
	cvta.to.global.u64 	%rd1, %rd15;
	cvta.to.global.u64 	%rd2, %rd14;
	cvta.to.global.u64 	%rd3, %rd16;
	cvta.to.global.u64 	%rd4, %rd17;
	mov.u32 	%r155, %ctaid.x;
	mov.u32 	%r156, %ntid.x;
	mov.u32 	%r157, %tid.x;
	mad.lo.s32 	%r1, %r155, %r156, %r157;
	cvt.rn.f32.s32 	%f56, %r153;
	sqrt.rn.f32 	%f57, %f56;
	rcp.rn.f32 	%f1, %f57;
	setp.ge.s32 	%p1, %r1, %r154;
	@%p1 bra 	$L__BB0_94;
	ld.param.u32 	%r248, [_Z16attention_kernelPKfS0_S0_PfS1_iii_param_6];
	cvta.to.global.u64 	%rd5, %rd13;
	mul.lo.s32 	%r2, %r248, %r1;
	mul.wide.s32 	%rd18, %r2, 4;
	add.s64 	%rd6, %rd5, %rd18;
	setp.lt.s32 	%p2, %r248, 1;
	mov.f32 	%f581, 0fFF800000;
	@%p2 bra 	$L__BB0_41;
	setp.lt.s32 	%p3, %r153, 1;
	mul.lo.s32 	%r3, %r153, %r1;
	@%p3 bra 	$L__BB0_18;
	add.s32 	%r4, %r153, -1;
	and.b32  	%r5, %r153, 15;
	add.s32 	%r6, %r5, -1;
	and.b32  	%r7, %r153, 7;
	add.s32 	%r8, %r7, -1;
	and.b32  	%r9, %r153, 2147483632;
	and.b32  	%r10, %r153, 3;
	mov.b32 	%r271, 0;
$L__BB0_4:
	setp.lt.u32 	%p12, %r4, 15;
	mul.lo.s32 	%r12, %r271, %r153;
	mov.f32 	%f573, 0f00000000;
	mov.b32 	%r274, 0;
	@%p12 bra 	$L__BB0_7;
	mov.f32 	%f573, 0f00000000;
	mov.b32 	%r272, 0;
$L__BB0_6:
	.pragma "nounroll";
	add.s32 	%r165, %r272, %r3;
	mul.wide.s32 	%rd27, %r165, 4;
	add.s64 	%rd28, %rd2, %rd27;
	ld.global.f32 	%f62, [%rd28];
	add.s32 	%r166, %r272, %r12;
	mul.wide.u32 	%rd29, %r166, 4;
	add.s64 	%rd30, %rd1, %rd29;
	ld.global.f32 	%f63, [%rd30];
	fma.rn.f32 	%f64, %f62, %f63, %f573;
	ld.global.f32 	%f65, [%rd28+4];
	ld.global.f32 	%f66, [%rd30+4];
	fma.rn.f32 	%f67, %f65, %f66, %f64;
	ld.global.f32 	%f68, [%rd28+8];
	ld.global.f32 	%f69, [%rd30+8];
	fma.rn.f32 	%f70, %f68, %f69, %f67;
	ld.global.f32 	%f71, [%rd28+12];
	ld.global.f32 	%f72, [%rd30+12];
	fma.rn.f32 	%f73, %f71, %f72, %f70;
	ld.global.f32 	%f74, [%rd28+16];
	ld.global.f32 	%f75, [%rd30+16];
	fma.rn.f32 	%f76, %f74, %f75, %f73;
	ld.global.f32 	%f77, [%rd28+20];
	ld.global.f32 	%f78, [%rd30+20];
	fma.rn.f32 	%f79, %f77, %f78, %f76;
	ld.global.f32 	%f80, [%rd28+24];
	ld.global.f32 	%f81, [%rd30+24];
	fma.rn.f32 	%f82, %f80, %f81, %f79;
	ld.global.f32 	%f83, [%rd28+28];
	ld.global.f32 	%f84, [%rd30+28];
	fma.rn.f32 	%f85, %f83, %f84, %f82;
	ld.global.f32 	%f86, [%rd28+32];
	ld.global.f32 	%f87, [%rd30+32];
	fma.rn.f32 	%f88, %f86, %f87, %f85;
	ld.global.f32 	%f89, [%rd28+36];
	ld.global.f32 	%f90, [%rd30+36];
	fma.rn.f32 	%f91, %f89, %f90, %f88;
	ld.global.f32 	%f92, [%rd28+40];
	ld.global.f32 	%f93, [%rd30+40];
	fma.rn.f32 	%f94, %f92, %f93, %f91;
	ld.global.f32 	%f95, [%rd28+44];
	ld.global.f32 	%f96, [%rd30+44];
	fma.rn.f32 	%f97, %f95, %f96, %f94;
	ld.global.f32 	%f98, [%rd28+48];
	ld.global.f32 	%f99, [%rd30+48];
	fma.rn.f32 	%f100, %f98, %f99, %f97;
	ld.global.f32 	%f101, [%rd28+52];
	ld.global.f32 	%f102, [%rd30+52];
	fma.rn.f32 	%f103, %f101, %f102, %f100;
	ld.global.f32 	%f104, [%rd28+56];
	ld.global.f32 	%f105, [%rd30+56];
	fma.rn.f32 	%f106, %f104, %f105, %f103;
	ld.global.f32 	%f107, [%rd28+60];
	ld.global.f32 	%f108, [%rd30+60];
	fma.rn.f32 	%f573, %f107, %f108, %f106;
	add.s32 	%r272, %r272, 16;
	setp.ne.s32 	%p13, %r272, %r9;
	mov.u32 	%r274, %r9;
	@%p13 bra 	$L__BB0_6;
$L__BB0_7:
	setp.eq.s32 	%p14, %r5, 0;
	@%p14 bra 	$L__BB0_17;
	setp.lt.u32 	%p15, %r6, 7;
	@%p15 bra 	$L__BB0_10;
	add.s32 	%r167, %r274, %r3;
	mul.wide.s32 	%rd31, %r167, 4;
	add.s64 	%rd32, %rd2, %rd31;
	ld.global.f32 	%f110, [%rd32];
	add.s32 	%r168, %r274, %r12;
	mul.wide.u32 	%rd33, %r168, 4;
	add.s64 	%rd34, %rd1, %rd33;
	ld.global.f32 	%f111, [%rd34];
	fma.rn.f32 	%f112, %f110, %f111, %f573;
	ld.global.f32 	%f113, [%rd32+4];
	cvt.u64.u32 	%rd35, %r12;
	cvt.u64.u32 	%rd36, %r274;
	add.s64 	%rd37, %rd36, %rd35;
	shl.b64 	%rd38, %rd37, 2;
	add.s64 	%rd39, %rd1, %rd38;
	ld.global.f32 	%f114, [%rd39+4];
	fma.rn.f32 	%f115, %f113, %f114, %f112;
	ld.global.f32 	%f116, [%rd32+8];
	ld.global.f32 	%f117, [%rd39+8];
	fma.rn.f32 	%f118, %f116, %f117, %f115;
	ld.global.f32 	%f119, [%rd32+12];
	ld.global.f32 	%f120, [%rd39+12];
	fma.rn.f32 	%f121, %f119, %f120, %f118;
	ld.global.f32 	%f122, [%rd32+16];
	ld.global.f32 	%f123, [%rd39+16];
	fma.rn.f32 	%f124, %f122, %f123, %f121;
	ld.global.f32 	%f125, [%rd32+20];
	ld.global.f32 	%f126, [%rd39+20];
	fma.rn.f32 	%f127, %f125, %f126, %f124;
	ld.global.f32 	%f128, [%rd32+24];
	ld.global.f32 	%f129, [%rd39+24];
	fma.rn.f32 	%f130, %f128, %f129, %f127;
	ld.global.f32 	%f131, [%rd32+28];
	ld.global.f32 	%f132, [%rd39+28];
	fma.rn.f32 	%f573, %f131, %f132, %f130;
	add.s32 	%r274, %r274, 8;
$L__BB0_10:
	setp.eq.s32 	%p16, %r7, 0;
	@%p16 bra 	$L__BB0_17;
	setp.lt.u32 	%p17, %r8, 3;
	@%p17 bra 	$L__BB0_13;
	add.s32 	%r169, %r274, %r3;
	mul.wide.s32 	%rd40, %r169, 4;
	add.s64 	%rd41, %rd2, %rd40;
	ld.global.f32 	%f134, [%rd41];
	add.s32 	%r170, %r274, %r12;
	mul.wide.u32 	%rd42, %r170, 4;
	add.s64 	%rd43, %rd1, %rd42;
	ld.global.f32 	%f135, [%rd43];
	fma.rn.f32 	%f136, %f134, %f135, %f573;
	ld.global.f32 	%f137, [%rd41+4];
	cvt.u64.u32 	%rd44, %r12;
	cvt.u64.u32 	%rd45, %r274;
	add.s64 	%rd46, %rd45, %rd44;
	shl.b64 	%rd47, %rd46, 2;
	add.s64 	%rd48, %rd1, %rd47;
	ld.global.f32 	%f138, [%rd48+4];
	fma.rn.f32 	%f139, %f137, %f138, %f136;
	ld.global.f32 	%f140, [%rd41+8];
	ld.global.f32 	%f141, [%rd48+8];
	fma.rn.f32 	%f142, %f140, %f141, %f139;
	ld.global.f32 	%f143, [%rd41+12];
	ld.global.f32 	%f144, [%rd48+12];
	fma.rn.f32 	%f573, %f143, %f144, %f142;
	add.s32 	%r274, %r274, 4;
$L__BB0_13:
	setp.eq.s32 	%p18, %r10, 0;
	@%p18 bra 	$L__BB0_17;
	setp.eq.s32 	%p19, %r10, 1;
	add.s32 	%r171, %r274, %r3;
	mul.wide.s32 	%rd49, %r171, 4;
	add.s64 	%rd7, %rd2, %rd49;
	ld.global.f32 	%f145, [%rd7];
	add.s32 	%r172, %r274, %r12;
	mul.wide.u32 	%rd50, %r172, 4;
	add.s64 	%rd51, %rd1, %rd50;
	ld.global.f32 	%f146, [%rd51];
	fma.rn.f32 	%f573, %f145, %f146, %f573;
	@%p19 bra 	$L__BB0_17;
	setp.eq.s32 	%p20, %r10, 2;
	ld.global.f32 	%f147, [%rd7+4];
	cvt.u64.u32 	%rd52, %r12;
	cvt.u64.u32 	%rd53, %r274;
	add.s64 	%rd54, %rd53, %rd52;
	shl.b64 	%rd55, %rd54, 2;
	add.s64 	%rd8, %rd1, %rd55;
	ld.global.f32 	%f148, [%rd8+4];
	fma.rn.f32 	%f573, %f147, %f148, %f573;
	@%p20 bra 	$L__BB0_17;
	ld.global.f32 	%f149, [%rd7+8];
	ld.global.f32 	%f150, [%rd8+8];
	fma.rn.f32 	%f573, %f149, %f150, %f573;
$L__BB0_17:
	ld.param.u32 	%r253, [_Z16attention_kernelPKfS0_S0_PfS1_iii_param_6];
	mul.f32 	%f151, %f1, %f573;
	mul.wide.u32 	%rd56, %r271, 4;
	add.s64 	%rd57, %rd6, %rd56;
	st.global.f32 	[%rd57], %f151;
	add.s32 	%r271, %r271, 1;
	setp.eq.s32 	%p21, %r271, %r253;
	@%p21 bra 	$L__BB0_29;
	bra.uni 	$L__BB0_4;
$L__BB0_18:
	ld.param.u32 	%r249, [_Z16attention_kernelPKfS0_S0_PfS1_iii_param_6];
	mul.f32 	%f16, %f1, 0f00000000;
	add.s32 	%r159, %r249, -1;
	and.b32  	%r21, %r249, 7;
	setp.lt.u32 	%p4, %r159, 7;
	mov.b32 	%r278, 0;
	@%p4 bra 	$L__BB0_21;
	ld.param.u32 	%r250, [_Z16attention_kernelPKfS0_S0_PfS1_iii_param_6];
	and.b32  	%r278, %r250, 2147483640;
	mov.b32 	%r276, 0;
$L__BB0_20:
	.pragma "nounroll";
	mul.wide.u32 	%rd19, %r276, 4;
	add.s64 	%rd20, %rd6, %rd19;
	st.global.f32 	[%rd20], %f16;
	st.global.f32 	[%rd20+4], %f16;
	st.global.f32 	[%rd20+8], %f16;
	st.global.f32 	[%rd20+12], %f16;
	st.global.f32 	[%rd20+16], %f16;
	st.global.f32 	[%rd20+20], %f16;
	st.global.f32 	[%rd20+24], %f16;
	st.global.f32 	[%rd20+28], %f16;
	add.s32 	%r276, %r276, 8;
	setp.ne.s32 	%p5, %r276, %r278;
	@%p5 bra 	$L__BB0_20;
$L__BB0_21:
	setp.eq.s32 	%p6, %r21, 0;
	@%p6 bra 	$L__BB0_29;
	ld.param.u32 	%r251, [_Z16attention_kernelPKfS0_S0_PfS1_iii_param_6];
	and.b32  	%r26, %r251, 3;
	setp.lt.u32 	%p7, %r21, 4;
	@%p7 bra 	$L__BB0_24;
	mul.wide.u32 	%rd21, %r278, 4;
	add.s64 	%rd22, %rd6, %rd21;
	st.global.f32 	[%rd22], %f16;
	st.global.f32 	[%rd22+4], %f16;
	st.global.f32 	[%rd22+8], %f16;
	st.global.f32 	[%rd22+12], %f16;
	add.s32 	%r278, %r278, 4;
$L__BB0_24:
	setp.eq.s32 	%p8, %r26, 0;
	@%p8 bra 	$L__BB0_29;
	setp.eq.s32 	%p9, %r26, 1;
	@%p9 bra 	$L__BB0_27;
	mul.wide.u32 	%rd23, %r278, 4;
	add.s64 	%rd24, %rd6, %rd23;
	st.global.f32 	[%rd24], %f16;
	st.global.f32 	[%rd24+4], %f16;
	add.s32 	%r278, %r278, 2;
$L__BB0_27:
	ld.param.u32 	%r252, [_Z16attention_kernelPKfS0_S0_PfS1_iii_param_6];
	and.b32  	%r161, %r252, 1;
	setp.eq.b32 	%p10, %r161, 1;
	not.pred 	%p11, %p10;
	@%p11 bra 	$L__BB0_29;
	mul.wide.u32 	%rd25, %r278, 4;
	add.s64 	%rd26, %rd6, %rd25;
	st.global.f32 	[%rd26], %f16;
$L__BB0_29:
	ld.param.u32 	%r254, [_Z16attention_kernelPKfS0_S0_PfS1_iii_param_6];
	add.s32 	%r174, %r254, -1;
	and.b32  	%r31, %r254, 15;
	setp.lt.u32 	%p22, %r174, 15;
	mov.f32 	%f581, 0fFF800000;
	mov.b32 	%r280, 0;
	@%p22 bra 	$L__BB0_32;
	ld.param.u32 	%r255, [_Z16attention_kernelPKfS0_S0_PfS1_iii_param_6];
	and.b32  	%r280, %r255, 2147483632;
	mov.f32 	%f581, 0fFF800000;
	mov.b32 	%r285, 0;
$L__BB0_31:
	.pragma "nounroll";
	mul.wide.u32 	%rd58, %r285, 4;
	add.s64 	%rd59, %rd6, %rd58;
	ld.global.f32 	%f155, [%rd59];
	max.f32 	%f156, %f581, %f155;
	ld.global.f32 	%f157, [%rd59+4];
	max.f32 	%f158, %f156, %f157;
	ld.global.f32 	%f159, [%rd59+8];
	max.f32 	%f160, %f158, %f159;
	ld.global.f32 	%f161, [%rd59+12];
	max.f32 	%f162, %f160, %f161;
	ld.global.f32 	%f163, [%rd59+16];
	max.f32 	%f164, %f162, %f163;
	ld.global.f32 	%f165, [%rd59+20];
	max.f32 	%f166, %f164, %f165;
	ld.global.f32 	%f167, [%rd59+24];
	max.f32 	%f168, %f166, %f167;
	ld.global.f32 	%f169, [%rd59+28];
	max.f32 	%f170, %f168, %f169;
	ld.global.f32 	%f171, [%rd59+32];
	max.f32 	%f172, %f170, %f171;
	ld.global.f32 	%f173, [%rd59+36];
	max.f32 	%f174, %f172, %f173;
	ld.global.f32 	%f175, [%rd59+40];
	max.f32 	%f176, %f174, %f175;
	ld.global.f32 	%f177, [%rd59+44];
	max.f32 	%f178, %f176, %f177;
	ld.global.f32 	%f179, [%rd59+48];
	max.f32 	%f180, %f178, %f179;
	ld.global.f32 	%f181, [%rd59+52];
	max.f32 	%f182, %f180, %f181;
	ld.global.f32 	%f183, [%rd59+56];
	max.f32 	%f184, %f182, %f183;
	ld.global.f32 	%f185, [%rd59+60];
	max.f32 	%f581, %f184, %f185;
	add.s32 	%r285, %r285, 16;
	setp.eq.s32 	%p23, %r285, %r280;
	@%p23 bra 	$L__BB0_32;
	bra.uni 	$L__BB0_31;
$L__BB0_32:
	setp.eq.s32 	%p24, %r31, 0;
	@%p24 bra 	$L__BB0_41;
	ld.param.u32 	%r256, [_Z16attention_kernelPKfS0_S0_PfS1_iii_param_6];
	and.b32  	%r34, %r256, 7;
	setp.lt.u32 	%p25, %r31, 8;
	@%p25 bra 	$L__BB0_35;
	mul.wide.u32 	%rd60, %r280, 4;
	add.s64 	%rd61, %rd6, %rd60;
	ld.global.f32 	%f187, [%rd61];
	max.f32 	%f188, %f581, %f187;
	ld.global.f32 	%f189, [%rd61+4];
	max.f32 	%f190, %f188, %f189;
	ld.global.f32 	%f191, [%rd61+8];
	max.f32 	%f192, %f190, %f191;
	ld.global.f32 	%f193, [%rd61+12];
	max.f32 	%f194, %f192, %f193;
	ld.global.f32 	%f195, [%rd61+16];
	max.f32 	%f196, %f194, %f195;
	ld.global.f32 	%f197, [%rd61+20];
	max.f32 	%f198, %f196, %f197;
	ld.global.f32 	%f199, [%rd61+24];
	max.f32 	%f200, %f198, %f199;
	ld.global.f32 	%f201, [%rd61+28];
	max.f32 	%f581, %f200, %f201;
	add.s32 	%r280, %r280, 8;
$L__BB0_35:
	setp.eq.s32 	%p26, %r34, 0;
	@%p26 bra 	$L__BB0_41;
	ld.param.u32 	%r257, [_Z16attention_kernelPKfS0_S0_PfS1_iii_param_6];
	and.b32  	%r37, %r257, 3;
	setp.lt.u32 	%p27, %r34, 4;
	@%p27 bra 	$L__BB0_38;
	mul.wide.u32 	%rd62, %r280, 4;
	add.s64 	%rd63, %rd6, %rd62;
	ld.global.f32 	%f203, [%rd63];
	max.f32 	%f204, %f581, %f203;
	ld.global.f32 	%f205, [%rd63+4];
	max.f32 	%f206, %f204, %f205;
	ld.global.f32 	%f207, [%rd63+8];
	max.f32 	%f208, %f206, %f207;
	ld.global.f32 	%f209, [%rd63+12];
	max.f32 	%f581, %f208, %f209;
	add.s32 	%r280, %r280, 4;
$L__BB0_38:
	setp.eq.s32 	%p28, %r37, 0;
	@%p28 bra 	$L__BB0_41;
	mov.b32 	%r284, 0;
$L__BB0_40:
	.pragma "nounroll";
	mul.wide.u32 	%rd64, %r280, 4;
	add.s64 	%rd65, %rd6, %rd64;
	ld.global.f32 	%f210, [%rd65];
	max.f32 	%f581, %f581, %f210;
	add.s32 	%r280, %r280, 1;
	add.s32 	%r284, %r284, 1;
	setp.ne.s32 	%p29, %r284, %r37;
	@%p29 bra 	$L__BB0_40;
$L__BB0_41:
	ld.param.u32 	%r258, [_Z16attention_kernelPKfS0_S0_PfS1_iii_param_6];
	setp.lt.s32 	%p30, %r258, 1;
	mov.f32 	%f589, 0f00000000;
	@%p30 bra 	$L__BB0_53;
	ld.param.u32 	%r259, [_Z16attention_kernelPKfS0_S0_PfS1_iii_param_6];
	add.s32 	%r178, %r259, -1;
	and.b32  	%r44, %r259, 7;
	setp.lt.u32 	%p31, %r178, 7;
	mov.f32 	%f589, 0f00000000;
	mov.b32 	%r286, 0;
	@%p31 bra 	$L__BB0_45;
	ld.param.u32 	%r260, [_Z16attention_kernelPKfS0_S0_PfS1_iii_param_6];
	and.b32  	%r286, %r260, 2147483640;
	mov.f32 	%f589, 0f00000000;
	mov.b32 	%r289, 0;
$L__BB0_44:
	.pragma "nounroll";
	mul.wide.u32 	%rd66, %r289, 4;
	add.s64 	%rd67, %rd6, %rd66;
	ld.global.f32 	%f215, [%rd67];
	sub.f32 	%f216, %f215, %f581;
	fma.rn.f32 	%f217, %f216, 0f3BBB989D, 0f3F000000;
	cvt.sat.f32.f32 	%f218, %f217;
	mov.f32 	%f219, 0f4B400001;
	mov.f32 	%f220, 0f437C0000;
	fma.rm.f32 	%f221, %f218, %f220, %f219;
	add.f32 	%f222, %f221, 0fCB40007F;
	neg.f32 	%f223, %f222;
	fma.rn.f32 	%f224, %f216, 0f3FB8AA3B, %f223;
	fma.rn.f32 	%f225, %f216, 0f32A57060, %f224;
	mov.b32 	%r180, %f221;
	shl.b32 	%r181, %r180, 23;
	mov.b32 	%f226, %r181;
	ex2.approx.ftz.f32 	%f227, %f225;
	mul.f32 	%f228, %f227, %f226;
	st.global.f32 	[%rd67], %f228;
	add.f32 	%f229, %f589, %f228;
	ld.global.f32 	%f230, [%rd67+4];
	sub.f32 	%f231, %f230, %f581;
	fma.rn.f32 	%f232, %f231, 0f3BBB989D, 0f3F000000;
	cvt.sat.f32.f32 	%f233, %f232;
	fma.rm.f32 	%f234, %f233, %f220, %f219;
	add.f32 	%f235, %f234, 0fCB40007F;
	neg.f32 	%f236, %f235;
	fma.rn.f32 	%f237, %f231, 0f3FB8AA3B, %f236;
	fma.rn.f32 	%f238, %f231, 0f32A57060, %f237;
	mov.b32 	%r182, %f234;
	shl.b32 	%r183, %r182, 23;
	mov.b32 	%f239, %r183;
	ex2.approx.ftz.f32 	%f240, %f238;
	mul.f32 	%f241, %f240, %f239;
	st.global.f32 	[%rd67+4], %f241;
	add.f32 	%f242, %f229, %f241;
	ld.global.f32 	%f243, [%rd67+8];
	sub.f32 	%f244, %f243, %f581;
	fma.rn.f32 	%f245, %f244, 0f3BBB989D, 0f3F000000;
	cvt.sat.f32.f32 	%f246, %f245;
	fma.rm.f32 	%f247, %f246, %f220, %f219;
	add.f32 	%f248, %f247, 0fCB40007F;
	neg.f32 	%f249, %f248;
	fma.rn.f32 	%f250, %f244, 0f3FB8AA3B, %f249;
	fma.rn.f32 	%f251, %f244, 0f32A57060, %f250;
	mov.b32 	%r184, %f247;
	shl.b32 	%r185, %r184, 23;
	mov.b32 	%f252, %r185;
	ex2.approx.ftz.f32 	%f253, %f251;
	mul.f32 	%f254, %f253, %f252;
	st.global.f32 	[%rd67+8], %f254;
	add.f32 	%f255, %f242, %f254;
	ld.global.f32 	%f256, [%rd67+12];
	sub.f32 	%f257, %f256, %f581;
	fma.rn.f32 	%f258, %f257, 0f3BBB989D, 0f3F000000;
	cvt.sat.f32.f32 	%f259, %f258;
	fma.rm.f32 	%f260, %f259, %f220, %f219;
	add.f32 	%f261, %f260, 0fCB40007F;
	neg.f32 	%f262, %f261;
	fma.rn.f32 	%f263, %f257, 0f3FB8AA3B, %f262;
	fma.rn.f32 	%f264, %f257, 0f32A57060, %f263;
	mov.b32 	%r186, %f260;
	shl.b32 	%r187, %r186, 23;
	mov.b32 	%f265, %r187;
	ex2.approx.ftz.f32 	%f266, %f264;
	mul.f32 	%f267, %f266, %f265;
	st.global.f32 	[%rd67+12], %f267;
	add.f32 	%f268, %f255, %f267;
	ld.global.f32 	%f269, [%rd67+16];
	sub.f32 	%f270, %f269, %f581;
	fma.rn.f32 	%f271, %f270, 0f3BBB989D, 0f3F000000;
	cvt.sat.f32.f32 	%f272, %f271;
	fma.rm.f32 	%f273, %f272, %f220, %f219;
	add.f32 	%f274, %f273, 0fCB40007F;
	neg.f32 	%f275, %f274;
	fma.rn.f32 	%f276, %f270, 0f3FB8AA3B, %f275;
	fma.rn.f32 	%f277, %f270, 0f32A57060, %f276;
	mov.b32 	%r188, %f273;
	shl.b32 	%r189, %r188, 23;
	mov.b32 	%f278, %r189;
	ex2.approx.ftz.f32 	%f279, %f277;
	mul.f32 	%f280, %f279, %f278;
	st.global.f32 	[%rd67+16], %f280;
	add.f32 	%f281, %f268, %f280;
	ld.global.f32 	%f282, [%rd67+20];
	sub.f32 	%f283, %f282, %f581;
	fma.rn.f32 	%f284, %f283, 0f3BBB989D, 0f3F000000;
	cvt.sat.f32.f32 	%f285, %f284;
	fma.rm.f32 	%f286, %f285, %f220, %f219;
	add.f32 	%f287, %f286, 0fCB40007F;
	neg.f32 	%f288, %f287;
	fma.rn.f32 	%f289, %f283, 0f3FB8AA3B, %f288;
	fma.rn.f32 	%f290, %f283, 0f32A57060, %f289;
	mov.b32 	%r190, %f286;
	shl.b32 	%r191, %r190, 23;
	mov.b32 	%f291, %r191;
	ex2.approx.ftz.f32 	%f292, %f290;
	mul.f32 	%f293, %f292, %f291;
	st.global.f32 	[%rd67+20], %f293;
	add.f32 	%f294, %f281, %f293;
	ld.global.f32 	%f295, [%rd67+24];
	sub.f32 	%f296, %f295, %f581;
	fma.rn.f32 	%f297, %f296, 0f3BBB989D, 0f3F000000;
	cvt.sat.f32.f32 	%f298, %f297;
	fma.rm.f32 	%f299, %f298, %f220, %f219;
	add.f32 	%f300, %f299, 0fCB40007F;
	neg.f32 	%f301, %f300;
	fma.rn.f32 	%f302, %f296, 0f3FB8AA3B, %f301;
	fma.rn.f32 	%f303, %f296, 0f32A57060, %f302;
	mov.b32 	%r192, %f299;
	shl.b32 	%r193, %r192, 23;
	mov.b32 	%f304, %r193;
	ex2.approx.ftz.f32 	%f305, %f303;
	mul.f32 	%f306, %f305, %f304;
	st.global.f32 	[%rd67+24], %f306;
	add.f32 	%f307, %f294, %f306;
	ld.global.f32 	%f308, [%rd67+28];
	sub.f32 	%f309, %f308, %f581;
	fma.rn.f32 	%f310, %f309, 0f3BBB989D, 0f3F000000;
	cvt.sat.f32.f32 	%f311, %f310;
	fma.rm.f32 	%f312, %f311, %f220, %f219;
	add.f32 	%f313, %f312, 0fCB40007F;
	neg.f32 	%f314, %f313;
	fma.rn.f32 	%f315, %f309, 0f3FB8AA3B, %f314;
	fma.rn.f32 	%f316, %f309, 0f32A57060, %f315;
	mov.b32 	%r194, %f312;
	shl.b32 	%r195, %r194, 23;
	mov.b32 	%f317, %r195;
	ex2.approx.ftz.f32 	%f318, %f316;
	mul.f32 	%f319, %f318, %f317;
	st.global.f32 	[%rd67+28], %f319;
	add.f32 	%f589, %f307, %f319;
	add.s32 	%r289, %r289, 8;
	setp.eq.s32 	%p32, %r289, %r286;
	@%p32 bra 	$L__BB0_45;
	bra.uni 	$L__BB0_44;
$L__BB0_45:
	setp.eq.s32 	%p33, %r44, 0;
	@%p33 bra 	$L__BB0_53;
	ld.param.u32 	%r261, [_Z16attention_kernelPKfS0_S0_PfS1_iii_param_6];
	and.b32  	%r49, %r261, 3;
	setp.lt.u32 	%p34, %r44, 4;
	@%p34 bra 	$L__BB0_48;
	mul.wide.u32 	%rd68, %r286, 4;
	add.s64 	%rd69, %rd6, %rd68;
	ld.global.f32 	%f321, [%rd69];
	sub.f32 	%f322, %f321, %f581;
	fma.rn.f32 	%f323, %f322, 0f3BBB989D, 0f3F000000;
	cvt.sat.f32.f32 	%f324, %f323;
	mov.f32 	%f325, 0f4B400001;
	mov.f32 	%f326, 0f437C0000;
	fma.rm.f32 	%f327, %f324, %f326, %f325;
	add.f32 	%f328, %f327, 0fCB40007F;
	neg.f32 	%f329, %f328;
	fma.rn.f32 	%f330, %f322, 0f3FB8AA3B, %f329;
	fma.rn.f32 	%f331, %f322, 0f32A57060, %f330;
	mov.b32 	%r196, %f327;
	shl.b32 	%r197, %r196, 23;
	mov.b32 	%f332, %r197;
	ex2.approx.ftz.f32 	%f333, %f331;
	mul.f32 	%f334, %f333, %f332;
	st.global.f32 	[%rd69], %f334;
	add.f32 	%f335, %f589, %f334;
	ld.global.f32 	%f336, [%rd69+4];
	sub.f32 	%f337, %f336, %f581;
	fma.rn.f32 	%f338, %f337, 0f3BBB989D, 0f3F000000;
	cvt.sat.f32.f32 	%f339, %f338;
	fma.rm.f32 	%f340, %f339, %f326, %f325;
	add.f32 	%f341, %f340, 0fCB40007F;
	neg.f32 	%f342, %f341;
	fma.rn.f32 	%f343, %f337, 0f3FB8AA3B, %f342;
	fma.rn.f32 	%f344, %f337, 0f32A57060, %f343;
	mov.b32 	%r198, %f340;
	shl.b32 	%r199, %r198, 23;
	mov.b32 	%f345, %r199;
	ex2.approx.ftz.f32 	%f346, %f344;
	mul.f32 	%f347, %f346, %f345;
	st.global.f32 	[%rd69+4], %f347;
	add.f32 	%f348, %f335, %f347;
	ld.global.f32 	%f349, [%rd69+8];
	sub.f32 	%f350, %f349, %f581;
	fma.rn.f32 	%f351, %f350, 0f3BBB989D, 0f3F000000;
	cvt.sat.f32.f32 	%f352, %f351;
	fma.rm.f32 	%f353, %f352, %f326, %f325;
	add.f32 	%f354, %f353, 0fCB40007F;
	neg.f32 	%f355, %f354;
	fma.rn.f32 	%f356, %f350, 0f3FB8AA3B, %f355;
	fma.rn.f32 	%f357, %f350, 0f32A57060, %f356;
	mov.b32 	%r200, %f353;
	shl.b32 	%r201, %r200, 23;
	mov.b32 	%f358, %r201;
	ex2.approx.ftz.f32 	%f359, %f357;
	mul.f32 	%f360, %f359, %f358;
	st.global.f32 	[%rd69+8], %f360;
	add.f32 	%f361, %f348, %f360;
	ld.global.f32 	%f362, [%rd69+12];
	sub.f32 	%f363, %f362, %f581;
	fma.rn.f32 	%f364, %f363, 0f3BBB989D, 0f3F000000;
	cvt.sat.f32.f32 	%f365, %f364;
	fma.rm.f32 	%f366, %f365, %f326, %f325;
	add.f32 	%f367, %f366, 0fCB40007F;
	neg.f32 	%f368, %f367;
	fma.rn.f32 	%f369, %f363, 0f3FB8AA3B, %f368;
	fma.rn.f32 	%f370, %f363, 0f32A57060, %f369;
	mov.b32 	%r202, %f366;
	shl.b32 	%r203, %r202, 23;
	mov.b32 	%f371, %r203;
	ex2.approx.ftz.f32 	%f372, %f370;
	mul.f32 	%f373, %f372, %f371;
	st.global.f32 	[%rd69+12], %f373;
	add.f32 	%f589, %f361, %f373;
	add.s32 	%r286, %r286, 4;
$L__BB0_48:
	setp.eq.s32 	%p35, %r49, 0;
	@%p35 bra 	$L__BB0_53;
	setp.eq.s32 	%p36, %r49, 1;
	@%p36 bra 	$L__BB0_51;
	mul.wide.u32 	%rd70, %r286, 4;
	add.s64 	%rd71, %rd6, %rd70;
	ld.global.f32 	%f375, [%rd71];
	sub.f32 	%f376, %f375, %f581;
	fma.rn.f32 	%f377, %f376, 0f3BBB989D, 0f3F000000;
	cvt.sat.f32.f32 	%f378, %f377;
	mov.f32 	%f379, 0f4B400001;
	mov.f32 	%f380, 0f437C0000;
	fma.rm.f32 	%f381, %f378, %f380, %f379;
	add.f32 	%f382, %f381, 0fCB40007F;
	neg.f32 	%f383, %f382;
	fma.rn.f32 	%f384, %f376, 0f3FB8AA3B, %f383;
	fma.rn.f32 	%f385, %f376, 0f32A57060, %f384;
	mov.b32 	%r204, %f381;
	shl.b32 	%r205, %r204, 23;
	mov.b32 	%f386, %r205;
	ex2.approx.ftz.f32 	%f387, %f385;
	mul.f32 	%f388, %f387, %f386;
	st.global.f32 	[%rd71], %f388;
	add.f32 	%f389, %f589, %f388;
	ld.global.f32 	%f390, [%rd71+4];
	sub.f32 	%f391, %f390, %f581;
	fma.rn.f32 	%f392, %f391, 0f3BBB989D, 0f3F000000;
	cvt.sat.f32.f32 	%f393, %f392;
	fma.rm.f32 	%f394, %f393, %f380, %f379;
	add.f32 	%f395, %f394, 0fCB40007F;
	neg.f32 	%f396, %f395;
	fma.rn.f32 	%f397, %f391, 0f3FB8AA3B, %f396;
	fma.rn.f32 	%f398, %f391, 0f32A57060, %f397;
	mov.b32 	%r206, %f394;
	shl.b32 	%r207, %r206, 23;
	mov.b32 	%f399, %r207;
	ex2.approx.ftz.f32 	%f400, %f398;
	mul.f32 	%f401, %f400, %f399;
	st.global.f32 	[%rd71+4], %f401;
	add.f32 	%f589, %f389, %f401;
	add.s32 	%r286, %r286, 2;
$L__BB0_51:
	ld.param.u32 	%r262, [_Z16attention_kernelPKfS0_S0_PfS1_iii_param_6];
	and.b32  	%r208, %r262, 1;
	setp.eq.b32 	%p37, %r208, 1;
	not.pred 	%p38, %p37;
	@%p38 bra 	$L__BB0_53;
	mul.wide.u32 	%rd72, %r286, 4;
	add.s64 	%rd73, %rd6, %rd72;
	ld.global.f32 	%f402, [%rd73];
	sub.f32 	%f403, %f402, %f581;
	fma.rn.f32 	%f404, %f403, 0f3BBB989D, 0f3F000000;
	cvt.sat.f32.f32 	%f405, %f404;
	mov.f32 	%f406, 0f4B400001;
	mov.f32 	%f407, 0f437C0000;
	fma.rm.f32 	%f408, %f405, %f407, %f406;
	add.f32 	%f409, %f408, 0fCB40007F;
	neg.f32 	%f410, %f409;
	fma.rn.f32 	%f411, %f403, 0f3FB8AA3B, %f410;
	fma.rn.f32 	%f412, %f403, 0f32A57060, %f411;
	mov.b32 	%r209, %f408;
	shl.b32 	%r210, %r209, 23;
	mov.b32 	%f413, %r210;
	ex2.approx.ftz.f32 	%f414, %f412;
	mul.f32 	%f415, %f414, %f413;
	st.global.f32 	[%rd73], %f415;
	add.f32 	%f589, %f589, %f415;
$L__BB0_53:
	ld.param.u32 	%r263, [_Z16attention_kernelPKfS0_S0_PfS1_iii_param_6];
	setp.lt.s32 	%p39, %r263, 1;
	@%p39 bra 	$L__BB0_66;
	ld.param.u32 	%r264, [_Z16attention_kernelPKfS0_S0_PfS1_iii_param_6];
	add.s32 	%r212, %r264, -1;
	and.b32  	%r54, %r264, 15;
	setp.lt.u32 	%p40, %r212, 15;
	mov.b32 	%r290, 0;
	@%p40 bra 	$L__BB0_57;
	ld.param.u32 	%r265, [_Z16attention_kernelPKfS0_S0_PfS1_iii_param_6];
	and.b32  	%r290, %r265, 2147483632;
	mov.b32 	%r316, 0;
$L__BB0_56:
	.pragma "nounroll";
	mul.wide.u32 	%rd74, %r316, 4;
	add.s64 	%rd75, %rd6, %rd74;
	ld.global.f32 	%f416, [%rd75];
	div.rn.f32 	%f417, %f416, %f589;
	st.global.f32 	[%rd75], %f417;
	ld.global.f32 	%f418, [%rd75+4];
	div.rn.f32 	%f419, %f418, %f589;
	st.global.f32 	[%rd75+4], %f419;
	ld.global.f32 	%f420, [%rd75+8];
	div.rn.f32 	%f421, %f420, %f589;
	st.global.f32 	[%rd75+8], %f421;
	ld.global.f32 	%f422, [%rd75+12];
	div.rn.f32 	%f423, %f422, %f589;
	st.global.f32 	[%rd75+12], %f423;
	ld.global.f32 	%f424, [%rd75+16];
	div.rn.f32 	%f425, %f424, %f589;
	st.global.f32 	[%rd75+16], %f425;
	ld.global.f32 	%f426, [%rd75+20];
	div.rn.f32 	%f427, %f426, %f589;
	st.global.f32 	[%rd75+20], %f427;
	ld.global.f32 	%f428, [%rd75+24];
	div.rn.f32 	%f429, %f428, %f589;
	st.global.f32 	[%rd75+24], %f429;
	ld.global.f32 	%f430, [%rd75+28];
	div.rn.f32 	%f431, %f430, %f589;
	st.global.f32 	[%rd75+28], %f431;
	ld.global.f32 	%f432, [%rd75+32];
	div.rn.f32 	%f433, %f432, %f589;
	st.global.f32 	[%rd75+32], %f433;
	ld.global.f32 	%f434, [%rd75+36];
	div.rn.f32 	%f435, %f434, %f589;
	st.global.f32 	[%rd75+36], %f435;
	ld.global.f32 	%f436, [%rd75+40];
	div.rn.f32 	%f437, %f436, %f589;
	st.global.f32 	[%rd75+40], %f437;
	ld.global.f32 	%f438, [%rd75+44];
	div.rn.f32 	%f439, %f438, %f589;
	st.global.f32 	[%rd75+44], %f439;
	ld.global.f32 	%f440, [%rd75+48];
	div.rn.f32 	%f441, %f440, %f589;
	st.global.f32 	[%rd75+48], %f441;
	ld.global.f32 	%f442, [%rd75+52];
	div.rn.f32 	%f443, %f442, %f589;
	st.global.f32 	[%rd75+52], %f443;
	ld.global.f32 	%f444, [%rd75+56];
	div.rn.f32 	%f445, %f444, %f589;
	st.global.f32 	[%rd75+56], %f445;
	ld.global.f32 	%f446, [%rd75+60];
	div.rn.f32 	%f447, %f446, %f589;
	st.global.f32 	[%rd75+60], %f447;
	add.s32 	%r316, %r316, 16;
	setp.eq.s32 	%p41, %r316, %r290;
	@%p41 bra 	$L__BB0_57;
	bra.uni 	$L__BB0_56;
$L__BB0_57:
	setp.eq.s32 	%p42, %r54, 0;
	@%p42 bra 	$L__BB0_66;
	ld.param.u32 	%r266, [_Z16attention_kernelPKfS0_S0_PfS1_iii_param_6];
	and.b32  	%r59, %r266, 7;
	setp.lt.u32 	%p43, %r54, 8;
	@%p43 bra 	$L__BB0_60;
	mul.wide.u32 	%rd76, %r290, 4;
	add.s64 	%rd77, %rd6, %rd76;
	ld.global.f32 	%f448, [%rd77];
	div.rn.f32 	%f449, %f448, %f589;
	st.global.f32 	[%rd77], %f449;
	ld.global.f32 	%f450, [%rd77+4];
	div.rn.f32 	%f451, %f450, %f589;
	st.global.f32 	[%rd77+4], %f451;
	ld.global.f32 	%f452, [%rd77+8];
	div.rn.f32 	%f453, %f452, %f589;
	st.global.f32 	[%rd77+8], %f453;
	ld.global.f32 	%f454, [%rd77+12];
	div.rn.f32 	%f455, %f454, %f589;
	st.global.f32 	[%rd77+12], %f455;
	ld.global.f32 	%f456, [%rd77+16];
	div.rn.f32 	%f457, %f456, %f589;
	st.global.f32 	[%rd77+16], %f457;
	ld.global.f32 	%f458, [%rd77+20];
	div.rn.f32 	%f459, %f458, %f589;
	st.global.f32 	[%rd77+20], %f459;
	ld.global.f32 	%f460, [%rd77+24];
	div.rn.f32 	%f461, %f460, %f589;
	st.global.f32 	[%rd77+24], %f461;
	ld.global.f32 	%f462, [%rd77+28];
	div.rn.f32 	%f463, %f462, %f589;
	st.global.f32 	[%rd77+28], %f463;
	add.s32 	%r290, %r290, 8;
$L__BB0_60:
	setp.eq.s32 	%p44, %r59, 0;
	@%p44 bra 	$L__BB0_66;
	ld.param.u32 	%r267, [_Z16attention_kernelPKfS0_S0_PfS1_iii_param_6];
	and.b32  	%r62, %r267, 3;
	setp.lt.u32 	%p45, %r59, 4;
	@%p45 bra 	$L__BB0_63;
	mul.wide.u32 	%rd78, %r290, 4;
	add.s64 	%rd79, %rd6, %rd78;
	ld.global.f32 	%f464, [%rd79];
	div.rn.f32 	%f465, %f464, %f589;
	st.global.f32 	[%rd79], %f465;
	ld.global.f32 	%f466, [%rd79+4];
	div.rn.f32 	%f467, %f466, %f589;
	st.global.f32 	[%rd79+4], %f467;
	ld.global.f32 	%f468, [%rd79+8];
	div.rn.f32 	%f469, %f468, %f589;
	st.global.f32 	[%rd79+8], %f469;
	ld.global.f32 	%f470, [%rd79+12];
	div.rn.f32 	%f471, %f470, %f589;
	st.global.f32 	[%rd79+12], %f471;
	add.s32 	%r290, %r290, 4;
$L__BB0_63:
	setp.eq.s32 	%p46, %r62, 0;
	@%p46 bra 	$L__BB0_66;
	mov.b32 	%r294, 0;
$L__BB0_65:
	.pragma "nounroll";
	mul.wide.u32 	%rd80, %r290, 4;
	add.s64 	%rd81, %rd6, %rd80;
	ld.global.f32 	%f472, [%rd81];
	div.rn.f32 	%f473, %f472, %f589;
	st.global.f32 	[%rd81], %f473;
	add.s32 	%r290, %r290, 1;
	add.s32 	%r294, %r294, 1;
	setp.ne.s32 	%p47, %r294, %r62;
	@%p47 bra 	$L__BB0_65;
$L__BB0_66:
	setp.lt.s32 	%p48, %r153, 1;
	@%p48 bra 	$L__BB0_94;
	ld.param.u32 	%r268, [_Z16attention_kernelPKfS0_S0_PfS1_iii_param_6];
	setp.lt.s32 	%p49, %r268, 1;
	mul.lo.s32 	%r69, %r153, %r1;
	@%p49 bra 	$L__BB0_83;
	ld.param.u32 	%r269, [_Z16attention_kernelPKfS0_S0_PfS1_iii_param_6];
	and.b32  	%r70, %r269, 15;
	and.b32  	%r71, %r269, 7;
	and.b32  	%r72, %r269, 2147483632;
	and.b32  	%r73, %r269, 3;
	neg.s32 	%r74, %r72;
	shl.b32 	%r75, %r153, 4;
	mul.lo.s32 	%r76, %r153, 6;
	mul.lo.s32 	%r77, %r153, 7;
	shl.b32 	%r78, %r153, 3;
	mul.lo.s32 	%r79, %r153, 9;
	mul.lo.s32 	%r80, %r153, 14;
	mul.lo.s32 	%r81, %r153, 15;
	add.s64 	%rd91, %rd18, %rd5;
	add.s64 	%rd9, %rd91, 32;
	mov.b32 	%r295, 0;
$L__BB0_69:
	ld.param.u32 	%r270, [_Z16attention_kernelPKfS0_S0_PfS1_iii_param_6];
	add.s32 	%r229, %r270, -1;
	setp.lt.u32 	%p58, %r229, 15;
	mov.f32 	%f598, 0f00000000;
	mov.b32 	%r314, 0;
	@%p58 bra 	$L__BB0_72;
	add.s32 	%r311, %r153, %r295;
	shl.b32 	%r230, %r153, 1;
	add.s32 	%r310, %r230, %r295;
	mad.lo.s32 	%r309, %r153, 3, %r295;
	shl.b32 	%r231, %r153, 2;
	add.s32 	%r308, %r231, %r295;
	mad.lo.s32 	%r307, %r153, 5, %r295;
	add.s32 	%r306, %r76, %r295;
	add.s32 	%r305, %r77, %r295;
	add.s32 	%r304, %r78, %r295;
	add.s32 	%r303, %r79, %r295;
	mad.lo.s32 	%r302, %r153, 10, %r295;
	mad.lo.s32 	%r301, %r153, 11, %r295;
	mad.lo.s32 	%r300, %r153, 12, %r295;
	mad.lo.s32 	%r299, %r153, 13, %r295;
	add.s32 	%r298, %r80, %r295;
	add.s32 	%r297, %r81, %r295;
	mov.f32 	%f598, 0f00000000;
	mov.u64 	%rd161, %rd9;
	mov.u32 	%r296, %r295;
	mov.u32 	%r312, %r74;
$L__BB0_71:
	.pragma "nounroll";
	ld.global.f32 	%f477, [%rd161+-32];
	mul.wide.u32 	%rd92, %r296, 4;
	add.s64 	%rd93, %rd3, %rd92;
	ld.global.f32 	%f478, [%rd93];
	fma.rn.f32 	%f479, %f477, %f478, %f598;
	ld.global.f32 	%f480, [%rd161+-28];
	mul.wide.u32 	%rd94, %r311, 4;
	add.s64 	%rd95, %rd3, %rd94;
	ld.global.f32 	%f481, [%rd95];
	fma.rn.f32 	%f482, %f480, %f481, %f479;
	ld.global.f32 	%f483, [%rd161+-24];
	mul.wide.u32 	%rd96, %r310, 4;
	add.s64 	%rd97, %rd3, %rd96;
	ld.global.f32 	%f484, [%rd97];
	fma.rn.f32 	%f485, %f483, %f484, %f482;
	ld.global.f32 	%f486, [%rd161+-20];
	mul.wide.u32 	%rd98, %r309, 4;
	add.s64 	%rd99, %rd3, %rd98;
	ld.global.f32 	%f487, [%rd99];
	fma.rn.f32 	%f488, %f486, %f487, %f485;
	ld.global.f32 	%f489, [%rd161+-16];
	mul.wide.u32 	%rd100, %r308, 4;
	add.s64 	%rd101, %rd3, %rd100;
	ld.global.f32 	%f490, [%rd101];
	fma.rn.f32 	%f491, %f489, %f490, %f488;
	ld.global.f32 	%f492, [%rd161+-12];
	mul.wide.u32 	%rd102, %r307, 4;
	add.s64 	%rd103, %rd3, %rd102;
	ld.global.f32 	%f493, [%rd103];
	fma.rn.f32 	%f494, %f492, %f493, %f491;
	ld.global.f32 	%f495, [%rd161+-8];
	mul.wide.u32 	%rd104, %r306, 4;
	add.s64 	%rd105, %rd3, %rd104;
	ld.global.f32 	%f496, [%rd105];
	fma.rn.f32 	%f497, %f495, %f496, %f494;
	ld.global.f32 	%f498, [%rd161+-4];
	mul.wide.u32 	%rd106, %r305, 4;
	add.s64 	%rd107, %rd3, %rd106;
	ld.global.f32 	%f499, [%rd107];
	fma.rn.f32 	%f500, %f498, %f499, %f497;
	ld.global.f32 	%f501, [%rd161];
	mul.wide.u32 	%rd108, %r304, 4;
	add.s64 	%rd109, %rd3, %rd108;
	ld.global.f32 	%f502, [%rd109];
	fma.rn.f32 	%f503, %f501, %f502, %f500;
	ld.global.f32 	%f504, [%rd161+4];
	mul.wide.u32 	%rd110, %r303, 4;
	add.s64 	%rd111, %rd3, %rd110;
	ld.global.f32 	%f505, [%rd111];
	fma.rn.f32 	%f506, %f504, %f505, %f503;
	ld.global.f32 	%f507, [%rd161+8];
	mul.wide.u32 	%rd112, %r302, 4;
	add.s64 	%rd113, %rd3, %rd112;
	ld.global.f32 	%f508, [%rd113];
	fma.rn.f32 	%f509, %f507, %f508, %f506;
	ld.global.f32 	%f510, [%rd161+12];
	mul.wide.u32 	%rd114, %r301, 4;
	add.s64 	%rd115, %rd3, %rd114;
	ld.global.f32 	%f511, [%rd115];
	fma.rn.f32 	%f512, %f510, %f511, %f509;
	ld.global.f32 	%f513, [%rd161+16];
	mul.wide.u32 	%rd116, %r300, 4;
	add.s64 	%rd117, %rd3, %rd116;
	ld.global.f32 	%f514, [%rd117];
	fma.rn.f32 	%f515, %f513, %f514, %f512;
	ld.global.f32 	%f516, [%rd161+20];
	mul.wide.u32 	%rd118, %r299, 4;
	add.s64 	%rd119, %rd3, %rd118;
	ld.global.f32 	%f517, [%rd119];
	fma.rn.f32 	%f518, %f516, %f517, %f515;
	ld.global.f32 	%f519, [%rd161+24];
	mul.wide.u32 	%rd120, %r298, 4;
	add.s64 	%rd121, %rd3, %rd120;
	ld.global.f32 	%f520, [%rd121];
	fma.rn.f32 	%f521, %f519, %f520, %f518;
	ld.global.f32 	%f522, [%rd161+28];
	mul.wide.u32 	%rd122, %r297, 4;
	add.s64 	%rd123, %rd3, %rd122;
	ld.global.f32 	%f523, [%rd123];
	fma.rn.f32 	%f598, %f522, %f523, %f521;
	add.s32 	%r312, %r312, 16;
	add.s32 	%r311, %r311, %r75;
	add.s32 	%r310, %r310, %r75;
	add.s32 	%r309, %r309, %r75;
	add.s32 	%r308, %r308, %r75;
	add.s32 	%r307, %r307, %r75;
	add.s32 	%r306, %r306, %r75;
	add.s32 	%r305, %r305, %r75;
	add.s32 	%r304, %r304, %r75;
	add.s32 	%r303, %r303, %r75;
	add.s32 	%r302, %r302, %r75;
	add.s32 	%r301, %r301, %r75;
	add.s32 	%r300, %r300, %r75;
	add.s32 	%r299, %r299, %r75;
	add.s32 	%r298, %r298, %r75;
	add.s32 	%r297, %r297, %r75;
	add.s32 	%r296, %r296, %r75;
	add.s64 	%rd161, %rd161, 64;
	setp.ne.s32 	%p59, %r312, 0;
	mov.u32 	%r314, %r72;
	@%p59 bra 	$L__BB0_71;
$L__BB0_72:
	setp.eq.s32 	%p60, %r70, 0;
	@%p60 bra 	$L__BB0_82;
	add.s32 	%r232, %r70, -1;
	setp.lt.u32 	%p61, %r232, 7;
	@%p61 bra 	$L__BB0_75;
	mul.wide.u32 	%rd124, %r314, 4;
	add.s64 	%rd125, %rd6, %rd124;
	ld.global.f32 	%f525, [%rd125];
	mad.lo.s32 	%r233, %r314, %r153, %r295;
	mul.wide.u32 	%rd126, %r233, 4;
	add.s64 	%rd127, %rd3, %rd126;
	ld.global.f32 	%f526, [%rd127];
	fma.rn.f32 	%f527, %f525, %f526, %f598;
	ld.global.f32 	%f528, [%rd125+4];
	add.s32 	%r234, %r233, %r153;
	mul.wide.u32 	%rd128, %r234, 4;
	add.s64 	%rd129, %rd3, %rd128;
	ld.global.f32 	%f529, [%rd129];
	fma.rn.f32 	%f530, %f528, %f529, %f527;
	ld.global.f32 	%f531, [%rd125+8];
	add.s32 	%r235, %r234, %r153;
	mul.wide.u32 	%rd130, %r235, 4;
	add.s64 	%rd131, %rd3, %rd130;
	ld.global.f32 	%f532, [%rd131];
	fma.rn.f32 	%f533, %f531, %f532, %f530;
	ld.global.f32 	%f534, [%rd125+12];
	add.s32 	%r236, %r235, %r153;
	mul.wide.u32 	%rd132, %r236, 4;
	add.s64 	%rd133, %rd3, %rd132;
	ld.global.f32 	%f535, [%rd133];
	fma.rn.f32 	%f536, %f534, %f535, %f533;
	ld.global.f32 	%f537, [%rd125+16];
	add.s32 	%r237, %r236, %r153;
	mul.wide.u32 	%rd134, %r237, 4;
	add.s64 	%rd135, %rd3, %rd134;
	ld.global.f32 	%f538, [%rd135];
	fma.rn.f32 	%f539, %f537, %f538, %f536;
	ld.global.f32 	%f540, [%rd125+20];
	add.s32 	%r238, %r237, %r153;
	mul.wide.u32 	%rd136, %r238, 4;
	add.s64 	%rd137, %rd3, %rd136;
	ld.global.f32 	%f541, [%rd137];
	fma.rn.f32 	%f542, %f540, %f541, %f539;
	ld.global.f32 	%f543, [%rd125+24];
	add.s32 	%r239, %r238, %r153;
	mul.wide.u32 	%rd138, %r239, 4;
	add.s64 	%rd139, %rd3, %rd138;
	ld.global.f32 	%f544, [%rd139];
	fma.rn.f32 	%f545, %f543, %f544, %f542;
	ld.global.f32 	%f546, [%rd125+28];
	add.s32 	%r240, %r239, %r153;
	mul.wide.u32 	%rd140, %r240, 4;
	add.s64 	%rd141, %rd3, %rd140;
	ld.global.f32 	%f547, [%rd141];
	fma.rn.f32 	%f598, %f546, %f547, %f545;
	add.s32 	%r314, %r314, 8;
$L__BB0_75:
	setp.eq.s32 	%p62, %r71, 0;
	@%p62 bra 	$L__BB0_82;
	add.s32 	%r241, %r71, -1;
	setp.lt.u32 	%p63, %r241, 3;
	@%p63 bra 	$L__BB0_78;
	mul.wide.u32 	%rd142, %r314, 4;
	add.s64 	%rd143, %rd6, %rd142;
	ld.global.f32 	%f549, [%rd143];
	mad.lo.s32 	%r242, %r314, %r153, %r295;
	mul.wide.u32 	%rd144, %r242, 4;
	add.s64 	%rd145, %rd3, %rd144;
	ld.global.f32 	%f550, [%rd145];
	fma.rn.f32 	%f551, %f549, %f550, %f598;
	ld.global.f32 	%f552, [%rd143+4];
	add.s32 	%r243, %r242, %r153;
	mul.wide.u32 	%rd146, %r243, 4;
	add.s64 	%rd147, %rd3, %rd146;
	ld.global.f32 	%f553, [%rd147];
	fma.rn.f32 	%f554, %f552, %f553, %f551;
	ld.global.f32 	%f555, [%rd143+8];
	add.s32 	%r244, %r243, %r153;
	mul.wide.u32 	%rd148, %r244, 4;
	add.s64 	%rd149, %rd3, %rd148;
	ld.global.f32 	%f556, [%rd149];
	fma.rn.f32 	%f557, %f555, %f556, %f554;
	ld.global.f32 	%f558, [%rd143+12];
	add.s32 	%r245, %r244, %r153;
	mul.wide.u32 	%rd150, %r245, 4;
	add.s64 	%rd151, %rd3, %rd150;
	ld.global.f32 	%f559, [%rd151];
	fma.rn.f32 	%f598, %f558, %f559, %f557;
	add.s32 	%r314, %r314, 4;
$L__BB0_78:
	setp.eq.s32 	%p64, %r73, 0;
	@%p64 bra 	$L__BB0_82;
	setp.eq.s32 	%p65, %r73, 1;
	mul.wide.u32 	%rd152, %r314, 4;
	add.s64 	%rd12, %rd6, %rd152;
	ld.global.f32 	%f560, [%rd12];
	mad.lo.s32 	%r137, %r314, %r153, %r295;
	mul.wide.u32 	%rd153, %r137, 4;
	add.s64 	%rd154, %rd3, %rd153;
	ld.global.f32 	%f561, [%rd154];
	fma.rn.f32 	%f598, %f560, %f561, %f598;
	@%p65 bra 	$L__BB0_82;
	setp.eq.s32 	%p66, %r73, 2;
	ld.global.f32 	%f562, [%rd12+4];
	add.s32 	%r138, %r137, %r153;
	mul.wide.u32 	%rd155, %r138, 4;
	add.s64 	%rd156, %rd3, %rd155;
	ld.global.f32 	%f563, [%rd156];
	fma.rn.f32 	%f598, %f562, %f563, %f598;
	@%p66 bra 	$L__BB0_82;
	ld.global.f32 	%f564, [%rd12+8];
	add.s32 	%r246, %r138, %r153;
	mul.wide.u32 	%rd157, %r246, 4;
	add.s64 	%rd158, %rd3, %rd157;
	ld.global.f32 	%f565, [%rd158];
	fma.rn.f32 	%f598, %f564, %f565, %f598;
$L__BB0_82:
	add.s32 	%r247, %r295, %r69;
	mul.wide.s32 	%rd159, %r247, 4;
	add.s64 	%rd160, %rd4, %rd159;
	st.global.f32 	[%rd160], %f598;
	add.s32 	%r295, %r295, 1;
	setp.eq.s32 	%p67, %r295, %r153;
	@%p67 bra 	$L__BB0_94;
	bra.uni 	$L__BB0_69;
$L__BB0_83:
	add.s32 	%r216, %r153, -1;
	and.b32  	%r140, %r153, 7;
	setp.lt.u32 	%p50, %r216, 7;
	mov.b32 	%r318, 0;
	@%p50 bra 	$L__BB0_86;
	and.b32  	%r318, %r153, 2147483640;
	mov.b32 	%r317, 0;
$L__BB0_85:
	.pragma "nounroll";
	add.s32 	%r218, %r317, %r69;
	mul.wide.s32 	%rd82, %r218, 4;
	add.s64 	%rd83, %rd4, %rd82;
	mov.b32 	%r219, 0;
	st.global.u32 	[%rd83], %r219;
	st.global.u32 	[%rd83+4], %r219;
	st.global.u32 	[%rd83+8], %r219;
	st.global.u32 	[%rd83+12], %r219;
	st.global.u32 	[%rd83+16], %r219;
	st.global.u32 	[%rd83+20], %r219;
	st.global.u32 	[%rd83+24], %r219;
	st.global.u32 	[%rd83+28], %r219;
	add.s32 	%r317, %r317, 8;
	setp.ne.s32 	%p51, %r317, %r318;
	@%p51 bra 	$L__BB0_85;
$L__BB0_86:
	setp.eq.s32 	%p52, %r140, 0;
	@%p52 bra 	$L__BB0_94;
	and.b32  	%r147, %r153, 3;
	setp.lt.u32 	%p53, %r140, 4;
	@%p53 bra 	$L__BB0_89;
	add.s32 	%r220, %r318, %r69;
	mul.wide.s32 	%rd84, %r220, 4;
	add.s64 	%rd85, %rd4, %rd84;
	mov.b32 	%r221, 0;
	st.global.u32 	[%rd85], %r221;
	st.global.u32 	[%rd85+4], %r221;
	st.global.u32 	[%rd85+8], %r221;
	st.global.u32 	[%rd85+12], %r221;
	add.s32 	%r318, %r318, 4;
$L__BB0_89:
	setp.eq.s32 	%p54, %r147, 0;
	@%p54 bra 	$L__BB0_94;
	setp.eq.s32 	%p55, %r147, 1;
	@%p55 bra 	$L__BB0_92;
	add.s32 	%r222, %r318, %r69;
	mul.wide.s32 	%rd86, %r222, 4;
	add.s64 	%rd87, %rd4, %rd86;
	mov.b32 	%r223, 0;
	st.global.u32 	[%rd87], %r223;
	st.global.u32 	[%rd87+4], %r223;
	add.s32 	%r318, %r318, 2;
$L__BB0_92:
	and.b32  	%r224, %r153, 1;
	setp.eq.b32 	%p56, %r224, 1;
	not.pred 	%p57, %p56;
	@%p57 bra 	$L__BB0_94;
	add.s32 	%r225, %r318, %r69;
	mul.wide.s32 	%rd88, %r225, 4;
	add.s64 	%rd89, %rd4, %rd88;
	mov.b32 	%r226, 0;
	st.global.u32 	[%rd89], %r226;
$L__BB0_94:
	ret;

}


// ===== COMPILED SASS (sm_100) =====

	.target	sm_100

	.elftype	@"ET_EXEC"


//--------------------- .note.nv.tkinfo           --------------------------
	.section	.note.nv.tkinfo,"",@"SHT_NOTE"
	.sectionflags	@"SHF_NOTE_NV_TKINFO"
	.tkinfo
        /*0018*/ 	.word	0x00000002
        /*0030*/ 	.string	""
        /*0030*/ 	.string	"ptxas"
        /*0030*/ 	.string	"Cuda compilation tools, release 13.0, V13.0.88"
        /*0030*/ 	.string	"Build cuda_13.0.r13.0/compiler.36424714_0"
        /*0030*/ 	.string	"-arch sm_100 -m 64 "



//--------------------- .note.nv.cuinfo           --------------------------
	.section	.note.nv.cuinfo,"",@"SHT_NOTE"
	.sectionflags	@"SHF_NOTE_NV_CUINFO"
        /*0018*/ 	.short	0x0002
        /*001a*/ 	.short	0x0064
        /*001c*/ 	.short	0x0082
	.zero		2


//--------------------- .nv.info                  --------------------------
	.section	.nv.info,"",@"SHT_CUDA_INFO"
	.align	4


	//----- nvinfo : EIATTR_REGCOUNT
	.align		4
        /*0000*/ 	.byte	0x04, 0x2f
        /*0002*/ 	.short	(.L_1 - .L_0)
	.align		4
.L_0:
        /*0004*/ 	.word	index@(_Z16attention_kernelPKfS0_S0_PfS1_iii)
        /*0008*/ 	.word	0x00000020


	//----- nvinfo : EIATTR_FRAME_SIZE
	.align		4
.L_1:
        /*000c*/ 	.byte	0x04, 0x11
        /*000e*/ 	.short	(.L_3 - .L_2)
	.align		4
.L_2:
        /*0010*/ 	.word	index@($__internal_2_$__cuda_sm3x_div_rn_noftz_f32_slowpath)
        /*0014*/ 	.word	0x00000000


	//----- nvinfo : EIATTR_FRAME_SIZE
	.align		4
.L_3:
        /*0018*/ 	.byte	0x04, 0x11
        /*001a*/ 	.short	(.L_5 - .L_4)
	.align		4
.L_4:
        /*001c*/ 	.word	index@($__internal_1_$__cuda_sm20_sqrt_rn_f32_slowpath)
        /*0020*/ 	.word	0x00000000


	//----- nvinfo : EIATTR_FRAME_SIZE
	.align		4
.L_5:
        /*0024*/ 	.byte	0x04, 0x11
        /*0026*/ 	.short	(.L_7 - .L_6)
	.align		4
.L_6:
        /*0028*/ 	.word	index@($__internal_0_$__cuda_sm20_rcp_rn_f32_slowpath)
        /*002c*/ 	.word	0x00000000


	//----- nvinfo : EIATTR_FRAME_SIZE
	.align		4
.L_7:
        /*0030*/ 	.byte	0x04, 0x11
        /*0032*/ 	.short	(.L_9 - .L_8)
	.align		4
.L_8:
        /*0034*/ 	.word	index@(_Z16attention_kernelPKfS0_S0_PfS1_iii)
        /*0038*/ 	.word	0x00000000


	//----- nvinfo : EIATTR_MIN_STACK_SIZE
	.align		4
.L_9:
        /*003c*/ 	.byte	0x04, 0x12
        /*003e*/ 	.short	(.L_11 - .L_10)
	.align		4
.L_10:
        /*0040*/ 	.word	index@(_Z16attention_kernelPKfS0_S0_PfS1_iii)
        /*0044*/ 	.word	0x00000000
.L_11:


//--------------------- .nv.compat                --------------------------
	.section	.nv.compat,"",@"SHT_CUDA_COMPAT_INFO"
	.align	4
        /*0000*/ 	.byte	0x02, 0x09, 0x00, 0x00, 0x02, 0x02, 0x01, 0x00, 0x02, 0x05, 0x05, 0x00, 0x03, 0x07, 0x01, 0x01
        /*0010*/ 	.byte	0x02, 0x03, 0x00, 0x00, 0x02, 0x06, 0x01, 0x00, 0x04, 0x0b, 0x08, 0x00, 0x01, 0x00, 0x00, 0x00
        /*0020*/ 	.byte	0x00, 0x00, 0x00, 0x00


//--------------------- .nv.info._Z16attention_kernelPKfS0_S0_PfS1_iii --------------------------
	.section	.nv.info._Z16attention_kernelPKfS0_S0_PfS1_iii,"",@"SHT_CUDA_INFO"
	.sectionflags	@""
	.align	4


	//----- nvinfo : EIATTR_CUDA_API_VERSION
	.align		4
        /*0000*/ 	.byte	0x04, 0x37
        /*0002*/ 	.short	(.L_13 - .L_12)
.L_12:
        /*0004*/ 	.word	0x00000082


	//----- nvinfo : EIATTR_KPARAM_INFO
	.align		4
.L_13:
        /*0008*/ 	.byte	0x04, 0x17
        /*000a*/ 	.short	(.L_15 - .L_14)
.L_14:
        /*000c*/ 	.word	0x00000000
        /*0010*/ 	.short	0x0007
        /*0012*/ 	.short	0x0030
        /*0014*/ 	.byte	0x00, 0xf0, 0x11, 0x00


	//----- nvinfo : EIATTR_KPARAM_INFO
	.align		4
.L_15:
        /*0018*/ 	.byte	0x04, 0x17
        /*001a*/ 	.short	(.L_17 - .L_16)
.L_16:
        /*001c*/ 	.word	0x00000000
        /*0020*/ 	.short	0x0006
        /*0022*/ 	.short	0x002c
        /*0024*/ 	.byte	0x00, 0xf0, 0x11, 0x00


	//----- nvinfo : EIATTR_KPARAM_INFO
	.align		4
.L_17:
        /*0028*/ 	.byte	0x04, 0x17
        /*002a*/ 	.short	(.L_19 - .L_18)
.L_18:
        /*002c*/ 	.word	0x00000000
        /*0030*/ 	.short	0x0005
        /*0032*/ 	.short	0x0028
        /*0034*/ 	.byte	0x00, 0xf0, 0x11, 0x00


	//----- nvinfo : EIATTR_KPARAM_INFO
	.align		4
.L_19:
        /*0038*/ 	.byte	0x04, 0x17
        /*003a*/ 	.short	(.L_21 - .L_20)
.L_20:
        /*003c*/ 	.word	0x00000000
        /*0040*/ 	.short	0x0004
        /*0042*/ 	.short	0x0020
        /*0044*/ 	.byte	0x00, 0xf5, 0x21, 0x00


	//----- nvinfo : EIATTR_KPARAM_INFO
	.align		4
.L_21:
        /*0048*/ 	.byte	0x04, 0x17
        /*004a*/ 	.short	(.L_23 - .L_22)
.L_22:
        /*004c*/ 	.word	0x00000000
        /*0050*/ 	.short	0x0003
        /*0052*/ 	.short	0x0018
        /*0054*/ 	.byte	0x00, 0xf5, 0x21, 0x00


	//----- nvinfo : EIATTR_KPARAM_INFO
	.align		4
.L_23:
        /*0058*/ 	.byte	0x04, 0x17
        /*005a*/ 	.short	(.L_25 - .L_24)
.L_24:
        /*005c*/ 	.word	0x00000000
        /*0060*/ 	.short	0x0002
        /*0062*/ 	.short	0x0010
        /*0064*/ 	.byte	0x00, 0xf5, 0x21, 0x00


	//----- nvinfo : EIATTR_KPARAM_INFO
	.align		4
.L_25:
        /*0068*/ 	.byte	0x04, 0x17
        /*006a*/ 	.short	(.L_27 - .L_26)
.L_26:
        /*006c*/ 	.word	0x00000000
        /*0070*/ 	.short	0x0001
        /*0072*/ 	.short	0x0008
        /*0074*/ 	.byte	0x00, 0xf5, 0x21, 0x00


	//----- nvinfo : EIATTR_KPARAM_INFO
	.align		4
.L_27:
        /*0078*/ 	.byte	0x04, 0x17
        /*007a*/ 	.short	(.L_29 - .L_28)
.L_28:
        /*007c*/ 	.word	0x00000000
        /*0080*/ 	.short	0x0000
        /*0082*/ 	.short	0x0000
        /*0084*/ 	.byte	0x00, 0xf5, 0x21, 0x00


	//----- nvinfo : EIATTR_SPARSE_MMA_MASK
	.align		4
.L_29:
        /*0088*/ 	.byte	0x03, 0x50
        /*008a*/ 	.short	0x0000


	//----- nvinfo : EIATTR_MAXREG_COUNT
	.align		4
        /*008c*/ 	.byte	0x03, 0x1b
        /*008e*/ 	.short	0x00ff


	//----- nvinfo : EIATTR_MERCURY_ISA_VERSION
	.align		4
        /*0090*/ 	.byte	0x03, 0x5f
        /*0092*/ 	.short	0x0101


	//----- nvinfo : EIATTR_VRC_CTA_INIT_COUNT
	.align		4
        /*0094*/ 	.byte	0x02, 0x4a
	.zero		1
	.zero		1


	//----- nvinfo : EIATTR_EXIT_INSTR_OFFSETS
	.align		4
        /*0098*/ 	.byte	0x04, 0x1c
        /*009a*/ 	.short	(.L_31 - .L_30)


	//   ....[0]....
.L_30:
        /*009c*/ 	.word	0x00000210


	//   ....[1]....
        /*00a0*/ 	.word	0x00004170


	//   ....[2]....
        /*00a4*/ 	.word	0x00005450


	//   ....[3]....
        /*00a8*/ 	.word	0x000055d0


	//   ....[4]....
        /*00ac*/ 	.word	0x000056a0


	//   ....[5]....
        /*00b0*/ 	.word	0x00005730


	//   ....[6]....
        /*00b4*/ 	.word	0x00005790


	//----- nvinfo : EIATTR_CRS_STACK_SIZE
	.align		4
.L_31:
        /*00b8*/ 	.byte	0x04, 0x1e
        /*00ba*/ 	.short	(.L_33 - .L_32)
.L_32:
        /*00bc*/ 	.word	0x00000000


	//----- nvinfo : EIATTR_CBANK_PARAM_SIZE
	.align		4
.L_33:
        /*00c0*/ 	.byte	0x03, 0x19
        /*00c2*/ 	.short	0x0034


	//----- nvinfo : EIATTR_PARAM_CBANK
	.align		4
        /*00c4*/ 	.byte	0x04, 0x0a
        /*00c6*/ 	.short	(.L_35 - .L_34)
	.align		4
.L_34:
        /*00c8*/ 	.word	index@(.nv.constant0._Z16attention_kernelPKfS0_S0_PfS1_iii)
        /*00cc*/ 	.short	0x0380
        /*00ce*/ 	.short	0x0034


	//----- nvinfo : EIATTR_SW_WAR
	.align		4
.L_35:
        /*00d0*/ 	.byte	0x04, 0x36
        /*00d2*/ 	.short	(.L_37 - .L_36)
.L_36:
        /*00d4*/ 	.word	0x00000008
.L_37:


//--------------------- .nv.callgraph             --------------------------
	.section	.nv.callgraph,"",@"SHT_CUDA_CALLGRAPH"
	.align	4
	.sectionentsize	8
	.align		4
        /*0000*/ 	.word	0x00000000
	.align		4
        /*0004*/ 	.word	0xffffffff
	.align		4
        /*0008*/ 	.word	0x00000000
	.align		4
        /*000c*/ 	.word	0xfffffffe
	.align		4
        /*0010*/ 	.word	0x00000000
	.align		4
        /*0014*/ 	.word	0xfffffffd
	.align		4
        /*0018*/ 	.word	0x00000000
	.align		4
        /*001c*/ 	.word	0xfffffffc


//--------------------- .text._Z16attention_kernelPKfS0_S0_PfS1_iii --------------------------
	.section	.text._Z16attention_kernelPKfS0_S0_PfS1_iii,"ax",@progbits
	.align	128
        .global         _Z16attention_kernelPKfS0_S0_PfS1_iii
        .type           _Z16attention_kernelPKfS0_S0_PfS1_iii,@function
        .size           _Z16attention_kernelPKfS0_S0_PfS1_iii,(.L_x_117 - _Z16attention_kernelPKfS0_S0_PfS1_iii)
        .other          _Z16attention_kernelPKfS0_S0_PfS1_iii,@"STO_CUDA_ENTRY STV_DEFAULT"
_Z16attention_kernelPKfS0_S0_PfS1_iii:
.text._Z16attention_kernelPKfS0_S0_PfS1_iii:
[----:B------:R-:W-:Y:S01]  /*0000*/  LDC R1, c[0x0][0x37c] ;  /* 0x0000df00ff017b82 */ /* 0x000fe20000000800 */
[----:B------:R-:W0:Y:S01]  /*0010*/  LDCU UR5, c[0x0][0x3b0] ;  /* 0x00007600ff0577ac */ /* 0x000e220008000800 */
[----:B------:R-:W1:Y:S06]  /*0020*/  S2R R5, SR_TID.X ;  /* 0x0000000000057919 */ /* 0x000e6c0000002100 */
[----:B------:R-:W1:Y:S08]  /*0030*/  S2UR UR4, SR_CTAID.X ;  /* 0x00000000000479c3 */ /* 0x000e700000002500 */
[----:B------:R-:W1:Y:S01]  /*0040*/  LDC R0, c[0x0][0x360] ;  /* 0x0000d800ff007b82 */ /* 0x000e620000000800 */
[----:B0-----:R-:W-:-:S04]  /*0050*/  I2FP.F32.S32 R2, UR5 ;  /* 0x0000000500027c45 */ /* 0x001fc80008201400 */
[----:B------:R-:W-:Y:S01]  /*0060*/  IADD3 R4, PT, PT, R2, -0xd000000, RZ ;  /* 0xf300000002047810 */ /* 0x000fe20007ffe0ff */
[----:B------:R0:W2:Y:S03]  /*0070*/  MUFU.RSQ R3, R2 ;  /* 0x0000000200037308 */ /* 0x0000a60000001400 */
[----:B------:R-:W-:Y:S01]  /*0080*/  ISETP.GT.U32.AND P0, PT, R4, 0x727fffff, PT ;  /* 0x727fffff0400780c */ /* 0x000fe20003f04070 */
[----:B-1----:R-:W-:-:S12]  /*0090*/  IMAD R0, R0, UR4, R5 ;  /* 0x0000000400007c24 */ /* 0x002fd8000f8e0205 */
[----:B0-2---:R-:W-:Y:S05]  /*00a0*/  @!P0 BRA `(.L_x_0) ;  /* 0x0000000000108947 */ /* 0x005fea0003800000 */
[----:B------:R-:W-:-:S07]  /*00b0*/  MOV R6, 0xd0 ;  /* 0x000000d000067802 */ /* 0x000fce0000000f00 */
[----:B------:R-:W-:Y:S05]  /*00c0*/  CALL.REL.NOINC `($__internal_1_$__cuda_sm20_sqrt_rn_f32_slowpath) ;  /* 0x0000005800807944 */ /* 0x000fea0003c00000 */
[----:B------:R-:W-:Y:S01]  /*00d0*/  MOV R2, R4 ;  /* 0x0000000400027202 */ /* 0x000fe20000000f00 */
[----:B------:R-:W-:Y:S06]  /*00e0*/  BRA `(.L_x_1) ;  /* 0x0000000000107947 */ /* 0x000fec0003800000 */
.L_x_0:
[----:B------:R-:W-:Y:S01]  /*00f0*/  FMUL.FTZ R5, R2, R3 ;  /* 0x0000000302057220 */ /* 0x000fe20000410000 */
[----:B------:R-:W-:-:S03]  /*0100*/  FMUL.FTZ R3, R3, 0.5 ;  /* 0x3f00000003037820 */ /* 0x000fc60000410000 */
[----:B------:R-:W-:-:S04]  /*0110*/  FFMA R2, -R5, R5, R2 ;  /* 0x0000000505027223 */ /* 0x000fc80000000102 */
[----:B------:R-:W-:-:S07]  /*0120*/  FFMA R2, R2, R3, R5 ;  /* 0x0000000302027223 */ /* 0x000fce0000000005 */
.L_x_1:
[----:B------:R-:W-:-:S04]  /*0130*/  IADD3 R3, PT, PT, R2, 0x1800000, RZ ;  /* 0x0180000002037810 */ /* 0x000fc80007ffe0ff */
[----:B------:R-:W-:-:S04]  /*0140*/  LOP3.LUT R3, R3, 0x7f800000, RZ, 0xc0, !PT ;  /* 0x7f80000003037812 */ /* 0x000fc800078ec0ff */
[----:B------:R-:W-:-:S13]  /*0150*/  ISETP.GT.U32.AND P0, PT, R3, 0x1ffffff, PT ;  /* 0x01ffffff0300780c */ /* 0x000fda0003f04070 */
[----:B------:R-:W-:Y:S05]  /*0160*/  @P0 BRA `(.L_x_2) ;  /* 0x0000000000100947 */ /* 0x000fea0003800000 */
[----:B------:R-:W-:-:S07]  /*0170*/  MOV R4, 0x190 ;  /* 0x0000019000047802 */ /* 0x000fce0000000f00 */
[----:B------:R-:W-:Y:S05]  /*0180*/  CALL.REL.NOINC `($__internal_0_$__cuda_sm20_rcp_rn_f32_slowpath) ;  /* 0x0000005400847944 */ /* 0x000fea0003c00000 */
[----:B------:R-:W-:Y:S01]  /*0190*/  MOV R2, R3 ;  /* 0x0000000300027202 */ /* 0x000fe20000000f00 */
[----:B------:R-:W-:Y:S06]  /*01a0*/  BRA `(.L_x_3) ;  /* 0x0000000000107947 */ /* 0x000fec0003800000 */
.L_x_2:
[----:B------:R-:W0:Y:S02]  /*01b0*/  MUFU.RCP R3, R2 ;  /* 0x0000000200037308 */ /* 0x000e240000001000 */
[----:B0-----:R-:W-:-:S04]  /*01c0*/  FFMA R4, R3, R2, -1 ;  /* 0xbf80000003047423 */ /* 0x001fc80000000002 */
[----:B------:R-:W-:-:S04]  /*01d0*/  FADD.FTZ R4, -R4, -RZ ;  /* 0x800000ff04047221 */ /* 0x000fc80000010100 */
[----:B------:R-:W-:-:S07]  /*01e0*/  FFMA R2, R3, R4, R3 ;  /* 0x0000000403027223 */ /* 0x000fce0000000003 */
.L_x_3:
[----:B------:R-:W0:Y:S02]  /*01f0*/  LDCU UR4, c[0x0][0x3a8] ;  /* 0x00007500ff0477ac */ /* 0x000e240008000800 */
[----:B0-----:R-:W-:-:S13]  /*0200*/  ISETP.GE.AND P0, PT, R0, UR4, PT ;  /* 0x0000000400007c0c */ /* 0x001fda000bf06270 */
[----:B------:R-:W-:Y:S05]  /*0210*/  @P0 EXIT ;  /* 0x000000000000094d */ /* 0x000fea0003800000 */
[----:B------:R-:W0:Y:S01]  /*0220*/  LDCU UR4, c[0x0][0x3ac] ;  /* 0x00007580ff0477ac */ /* 0x000e220008000800 */
[----:B------:R-:W1:Y:S01]  /*0230*/  LDC.64 R12, c[0x0][0x398] ;  /* 0x0000e600ff0c7b82 */ /* 0x000e620000000a00 */
[----:B------:R-:W-:Y:S01]  /*0240*/  MOV R4, 0xff800000 ;  /* 0xff80000000047802 */ /* 0x000fe20000000f00 */
[----:B------:R-:W2:Y:S01]  /*0250*/  LDCU.64 UR16, c[0x0][0x358] ;  /* 0x00006b00ff1077ac */ /* 0x000ea20008000a00 */
[----:B0-----:R-:W-:-:S04]  /*0260*/  MOV R11, UR4 ;  /* 0x00000004000b7c02 */ /* 0x001fc80008000f00 */
[----:B------:R-:W-:Y:S01]  /*0270*/  ISETP.GE.AND P0, PT, R11, 0x1, PT ;  /* 0x000000010b00780c */ /* 0x000fe20003f06270 */
[----:B------:R-:W-:-:S04]  /*0280*/  IMAD R3, R0, R11, RZ ;  /* 0x0000000b00037224 */ /* 0x000fc800078e02ff */
[----:B-1----:R-:W-:-:S08]  /*0290*/  IMAD.WIDE R12, R3, 0x4, R12 ;  /* 0x00000004030c7825 */ /* 0x002fd000078e020c */
[----:B--2---:R-:W-:Y:S05]  /*02a0*/  @!P0 BRA `(.L_x_4) ;  /* 0x0000001000a48947 */ /* 0x004fea0003800000 */
[----:B------:R-:W0:Y:S01]  /*02b0*/  LDC R7, c[0x0][0x3b0] ;  /* 0x0000ec00ff077b82 */ /* 0x000e220000000800 */
[----:B------:R-:W-:Y:S02]  /*02c0*/  IADD3 R4, PT, PT, R11, -0x1, RZ ;  /* 0xffffffff0b047810 */ /* 0x000fe40007ffe0ff */
[----:B0-----:R-:W-:-:S13]  /*02d0*/  ISETP.GE.AND P0, PT, R7, 0x1, PT ;  /* 0x000000010700780c */ /* 0x001fda0003f06270 */
[----:B------:R-:W-:Y:S05]  /*02e0*/  @!P0 BRA `(.L_x_5) ;  /* 0x0000000800b88947 */ /* 0x000fea0003800000 */
[C---:B------:R-:W-:Y:S02]  /*02f0*/  LOP3.LUT R4, R7.reuse, 0xf, RZ, 0xc0, !PT ;  /* 0x0000000f07047812 */ /* 0x040fe400078ec0ff */
[C---:B------:R-:W-:Y:S02]  /*0300*/  LOP3.LUT R5, R7.reuse, 0x7, RZ, 0xc0, !PT ;  /* 0x0000000707057812 */ /* 0x040fe400078ec0ff */
[----:B------:R-:W-:Y:S02]  /*0310*/  IADD3 R8, PT, PT, R4, -0x1, RZ ;  /* 0xffffffff04087810 */ /* 0x000fe40007ffe0ff */
[----:B------:R-:W-:Y:S02]  /*0320*/  IADD3 R6, PT, PT, R7, -0x1, RZ ;  /* 0xffffffff07067810 */ /* 0x000fe40007ffe0ff */
[----:B------:R-:W-:Y:S02]  /*0330*/  IADD3 R9, PT, PT, R5, -0x1, RZ ;  /* 0xffffffff05097810 */ /* 0x000fe40007ffe0ff */
[----:B------:R-:W-:Y:S01]  /*0340*/  ISETP.GE.U32.AND P1, PT, R8, 0x7, PT ;  /* 0x000000070800780c */ /* 0x000fe20003f26070 */
[----:B------:R-:W-:Y:S01]  /*0350*/  HFMA2 R8, -RZ, RZ, 0, 0 ;  /* 0x00000000ff087431 */ /* 0x000fe200000001ff */
[----:B------:R-:W-:-:S02]  /*0360*/  ISETP.GE.U32.AND P2, PT, R6, 0xf, PT ;  /* 0x0000000f0600780c */ /* 0x000fc40003f46070 */
[----:B------:R-:W-:Y:S02]  /*0370*/  LOP3.LUT R6, R7, 0x7ffffff0, RZ, 0xc0, !PT ;  /* 0x7ffffff007067812 */ /* 0x000fe400078ec0ff */
[----:B------:R-:W-:Y:S02]  /*0380*/  ISETP.GE.U32.AND P0, PT, R9, 0x3, PT ;  /* 0x000000030900780c */ /* 0x000fe40003f06070 */
[----:B------:R-:W-:-:S11]  /*0390*/  LOP3.LUT R7, R7, 0x3, RZ, 0xc0, !PT ;  /* 0x0000000307077812 */ /* 0x000fd600078ec0ff */
.L_x_12:
[----:B------:R-:W0:Y:S01]  /*03a0*/  LDCU UR4, c[0x0][0x3b0] ;  /* 0x00007600ff0477ac */ /* 0x000e220008000800 */
[----:B------:R-:W-:Y:S01]  /*03b0*/  CS2R R18, SRZ ;  /* 0x0000000000127805 */ /* 0x000fe2000001ff00 */
[----:B0-----:R-:W-:Y:S01]  /*03c0*/  IMAD R9, R8, UR4, RZ ;  /* 0x0000000408097c24 */ /* 0x001fe2000f8e02ff */
[----:B------:R-:W-:Y:S06]  /*03d0*/  @!P2 BRA `(.L_x_6) ;  /* 0x0000000000f0a947 */ /* 0x000fec0003800000 */
[----:B------:R-:W-:Y:S01]  /*03e0*/  HFMA2 R17, -RZ, RZ, 0, 0 ;  /* 0x00000000ff117431 */ /* 0x000fe200000001ff */
[----:B------:R-:W-:-:S07]  /*03f0*/  MOV R19, RZ ;  /* 0x000000ff00137202 */ /* 0x000fce0000000f00 */
.L_x_7:
[----:B------:R-:W0:Y:S01]  /*0400*/  LDC.64 R10, c[0x0][0x380] ;  /* 0x0000e000ff0a7b82 */ /* 0x000e220000000a00 */
[----:B------:R-:W-:Y:S01]  /*0410*/  IADD3 R23, PT, PT, R9, R17, RZ ;  /* 0x0000001109177210 */ /* 0x000fe20007ffe0ff */
[----:B------:R-:W-:-:S06]  /*0420*/  IMAD R21, R0, UR4, R17 ;  /* 0x0000000400157c24 */ /* 0x000fcc000f8e0211 */
[----:B------:R-:W1:Y:S01]  /*0430*/  LDC.64 R14, c[0x0][0x388] ;  /* 0x0000e200ff0e7b82 */ /* 0x000e620000000a00 */
[----:B0-----:R-:W-:-:S05]  /*0440*/  IMAD.WIDE R10, R21, 0x4, R10 ;  /* 0x00000004150a7825 */ /* 0x001fca00078e020a */
[----:B------:R-:W2:Y:S01]  /*0450*/  LDG.E R18, desc[UR16][R10.64] ;  /* 0x000000100a127981 */ /* 0x000ea2000c1e1900 */
[----:B-1----:R-:W-:-:S03]  /*0460*/  IMAD.WIDE.U32 R14, R23, 0x4, R14 ;  /* 0x00000004170e7825 */ /* 0x002fc600078e000e */
[----:B------:R-:W3:Y:S04]  /*0470*/  LDG.E R27, desc[UR16][R10.64+0x4] ;  /* 0x000004100a1b7981 */ /* 0x000ee8000c1e1900 */
[----:B------:R-:W2:Y:S04]  /*0480*/  LDG.E R21, desc[UR16][R14.64] ;  /* 0x000000100e157981 */ /* 0x000ea8000c1e1900 */
[----:B------:R-:W3:Y:S04]  /*0490*/  LDG.E R22, desc[UR16][R14.64+0x4] ;  /* 0x000004100e167981 */ /* 0x000ee8000c1e1900 */
[----:B------:R-:W4:Y:S04]  /*04a0*/  LDG.E R20, desc[UR16][R10.64+0x8] ;  /* 0x000008100a147981 */ /* 0x000f28000c1e1900 */
[----:B------:R-:W4:Y:S04]  /*04b0*/  LDG.E R23, desc[UR16][R14.64+0x8] ;  /* 0x000008100e177981 */ /* 0x000f28000c1e1900 */
[----:B------:R-:W5:Y:S04]  /*04c0*/  LDG.E R25, desc[UR16][R10.64+0xc] ;  /* 0x00000c100a197981 */ /* 0x000f68000c1e1900 */
[----:B------:R-:W5:Y:S04]  /*04d0*/  LDG.E R16, desc[UR16][R14.64+0xc] ;  /* 0x00000c100e107981 */ /* 0x000f68000c1e1900 */
[----:B------:R-:W5:Y:S04]  /*04e0*/  LDG.E R24, desc[UR16][R14.64+0x10] ;  /* 0x000010100e187981 */ /* 0x000f68000c1e1900 */
[----:B------:R-:W5:Y:S04]  /*04f0*/  LDG.E R26, desc[UR16][R10.64+0x3c] ;  /* 0x00003c100a1a7981 */ /* 0x000f68000c1e1900 */
[----:B------:R-:W5:Y:S01]  /*0500*/  LDG.E R29, desc[UR16][R14.64+0x3c] ;  /* 0x00003c100e1d7981 */ /* 0x000f62000c1e1900 */
[----:B--2---:R-:W-:-:S03]  /*0510*/  FFMA R18, R18, R21, R19 ;  /* 0x0000001512127223 */ /* 0x004fc60000000013 */
[----:B------:R-:W2:Y:S01]  /*0520*/  LDG.E R19, desc[UR16][R10.64+0x10] ;  /* 0x000010100a137981 */ /* 0x000ea2000c1e1900 */
[----:B---3--:R-:W-:-:S03]  /*0530*/  FFMA R27, R27, R22, R18 ;  /* 0x000000161b1b7223 */ /* 0x008fc60000000012 */
[----:B------:R-:W3:Y:S04]  /*0540*/  LDG.E R18, desc[UR16][R10.64+0x14] ;  /* 0x000014100a127981 */ /* 0x000ee8000c1e1900 */
[----:B------:R-:W3:Y:S01]  /*0550*/  LDG.E R21, desc[UR16][R14.64+0x14] ;  /* 0x000014100e157981 */ /* 0x000ee2000c1e1900 */
[----:B----4-:R-:W-:-:S03]  /*0560*/  FFMA R22, R20, R23, R27 ;  /* 0x0000001714167223 */ /* 0x010fc6000000001b */
[----:B------:R-:W4:Y:S04]  /*0570*/  LDG.E R20, desc[UR16][R10.64+0x18] ;  /* 0x000018100a147981 */ /* 0x000f28000c1e1900 */
[----:B------:R-:W4:Y:S01]  /*0580*/  LDG.E R23, desc[UR16][R14.64+0x18] ;  /* 0x000018100e177981 */ /* 0x000f22000c1e1900 */
[----:B-----5:R-:W-:-:S03]  /*0590*/  FFMA R16, R25, R16, R22 ;  /* 0x0000001019107223 */ /* 0x020fc60000000016 */
[----:B------:R-:W5:Y:S04]  /*05a0*/  LDG.E R22, desc[UR16][R10.64+0x1c] ;  /* 0x00001c100a167981 */ /* 0x000f68000c1e1900 */
[----:B------:R-:W5:Y:S01]  /*05b0*/  LDG.E R25, desc[UR16][R14.64+0x1c] ;  /* 0x00001c100e197981 */ /* 0x000f62000c1e1900 */
[----:B--2---:R-:W-:-:S03]  /*05c0*/  FFMA R27, R19, R24, R16 ;  /* 0x00000018131b7223 */ /* 0x004fc60000000010 */
[----:B------:R-:W2:Y:S04]  /*05d0*/  LDG.E R16, desc[UR16][R10.64+0x20] ;  /* 0x000020100a107981 */ /* 0x000ea8000c1e1900 */
        /* <DEDUP_REMOVED lines=9> */
[----:B------:R-:W5:Y:S04]  /*0670*/  LDG.E R25, desc[UR16][R14.64+0x2c] ;  /* 0x00002c100e197981 */ /* 0x000f68000c1e1900 */
[----:B------:R-:W5:Y:S01]  /*0680*/  LDG.E R24, desc[UR16][R14.64+0x34] ;  /* 0x000034100e187981 */ /* 0x000f62000c1e1900 */
[----:B--2---:R-:W-:-:S03]  /*0690*/  FFMA R27, R16, R19, R27 ;  /* 0x00000013101b7223 */ /* 0x004fc6000000001b */
[----:B------:R-:W2:Y:S04]  /*06a0*/  LDG.E R16, desc[UR16][R10.64+0x30] ;  /* 0x000030100a107981 */ /* 0x000ea8000c1e1900 */
[----:B------:R-:W2:Y:S01]  /*06b0*/  LDG.E R19, desc[UR16][R14.64+0x30] ;  /* 0x000030100e137981 */ /* 0x000ea2000c1e1900 */
[----:B---3--:R-:W-:-:S03]  /*06c0*/  FFMA R28, R18, R21, R27 ;  /* 0x00000015121c7223 */ /* 0x008fc6000000001b */
[----:B------:R-:W3:Y:S04]  /*06d0*/  LDG.E R21, desc[UR16][R10.64+0x34] ;  /* 0x000034100a157981 */ /* 0x000ee8000c1e1900 */
[----:B------:R-:W3:Y:S04]  /*06e0*/  LDG.E R18, desc[UR16][R10.64+0x38] ;  /* 0x000038100a127981 */ /* 0x000ee8000c1e1900 */
[----:B------:R-:W3:Y:S01]  /*06f0*/  LDG.E R27, desc[UR16][R14.64+0x38] ;  /* 0x000038100e1b7981 */ /* 0x000ee2000c1e1900 */
[----:B----4-:R-:W-:Y:S01]  /*0700*/  FFMA R23, R23, R20, R28 ;  /* 0x0000001417177223 */ /* 0x010fe2000000001c */
[----:B------:R-:W-:-:S03]  /*0710*/  IADD3 R17, PT, PT, R17, 0x10, RZ ;  /* 0x0000001011117810 */ /* 0x000fc60007ffe0ff */
[----:B-----5:R-:W-:Y:S01]  /*0720*/  FFMA R23, R22, R25, R23 ;  /* 0x0000001916177223 */ /* 0x020fe20000000017 */
[----:B------:R-:W-:-:S03]  /*0730*/  ISETP.NE.AND P3, PT, R17, R6, PT ;  /* 0x000000061100720c */ /* 0x000fc60003f65270 */
[----:B--2---:R-:W-:-:S04]  /*0740*/  FFMA R16, R16, R19, R23 ;  /* 0x0000001310107223 */ /* 0x004fc80000000017 */
[----:B---3--:R-:W-:-:S04]  /*0750*/  FFMA R21, R21, R24, R16 ;  /* 0x0000001815157223 */ /* 0x008fc80000000010 */
[----:B------:R-:W-:-:S04]  /*0760*/  FFMA R21, R18, R27, R21 ;  /* 0x0000001b12157223 */ /* 0x000fc80000000015 */
[----:B------:R-:W-:Y:S01]  /*0770*/  FFMA R19, R26, R29, R21 ;  /* 0x0000001d1a137223 */ /* 0x000fe20000000015 */
[----:B------:R-:W-:Y:S06]  /*0780*/  @P3 BRA `(.L_x_7) ;  /* 0xfffffffc001c3947 */ /* 0x000fec000383ffff */
[----:B------:R-:W-:-:S07]  /*0790*/  MOV R18, R6 ;  /* 0x0000000600127202 */ /* 0x000fce0000000f00 */
.L_x_6:
[----:B------:R-:W-:-:S13]  /*07a0*/  ISETP.NE.AND P3, PT, R4, RZ, PT ;  /* 0x000000ff0400720c */ /* 0x000fda0003f65270 */
[----:B------:R-:W-:Y:S05]  /*07b0*/  @!P3 BRA `(.L_x_8) ;  /* 0x000000040064b947 */ /* 0x000fea0003800000 */
[----:B------:R-:W-:Y:S01]  /*07c0*/  ISETP.NE.AND P3, PT, R5, RZ, PT ;  /* 0x000000ff0500720c */ /* 0x000fe20003f65270 */
[----:B------:R-:W-:-:S12]  /*07d0*/  @!P1 BRA `(.L_x_9) ;  /* 0x0000000000909947 */ /* 0x000fd80003800000 */
[----:B------:R-:W0:Y:S01]  /*07e0*/  LDC.64 R16, c[0x0][0x388] ;  /* 0x0000e200ff107b82 */ /* 0x000e220000000a00 */
[CC--:B------:R-:W-:Y:S01]  /*07f0*/  IADD3 R23, PT, PT, R9.reuse, R18.reuse, RZ ;  /* 0x0000001209177210 */ /* 0x0c0fe20007ffe0ff */
[----:B------:R-:W-:Y:S01]  /*0800*/  IMAD R21, R0, UR4, R18 ;  /* 0x0000000400157c24 */ /* 0x000fe2000f8e0212 */
[----:B------:R-:W-:-:S04]  /*0810*/  IADD3 R20, P4, PT, R9, R18, RZ ;  /* 0x0000001209147210 */ /* 0x000fc80007f9e0ff */
[----:B------:R-:W-:Y:S01]  /*0820*/  IADD3.X R22, PT, PT, RZ, RZ, RZ, P4, !PT ;  /* 0x000000ffff167210 */ /* 0x000fe200027fe4ff */
[----:B------:R-:W1:Y:S08]  /*0830*/  LDC.64 R10, c[0x0][0x388] ;  /* 0x0000e200ff0a7b82 */ /* 0x000e700000000a00 */
[----:B------:R-:W2:Y:S01]  /*0840*/  LDC.64 R14, c[0x0][0x380] ;  /* 0x0000e000ff0e7b82 */ /* 0x000ea20000000a00 */
[----:B0-----:R-:W-:-:S06]  /*0850*/  IMAD.WIDE.U32 R16, R23, 0x4, R16 ;  /* 0x0000000417107825 */ /* 0x001fcc00078e0010 */
[----:B------:R-:W3:Y:S01]  /*0860*/  LDG.E R16, desc[UR16][R16.64] ;  /* 0x0000001010107981 */ /* 0x000ee2000c1e1900 */
[----:B-1----:R-:W-:-:S04]  /*0870*/  LEA R10, P4, R20, R10, 0x2 ;  /* 0x0000000a140a7211 */ /* 0x002fc800078810ff */
[----:B------:R-:W-:Y:S01]  /*0880*/  LEA.HI.X R11, R20, R11, R22, 0x2, P4 ;  /* 0x0000000b140b7211 */ /* 0x000fe200020f1416 */
[----:B--2---:R-:W-:-:S04]  /*0890*/  IMAD.WIDE R14, R21, 0x4, R14 ;  /* 0x00000004150e7825 */ /* 0x004fc800078e020e */
[----:B------:R-:W2:Y:S04]  /*08a0*/  LDG.E R25, desc[UR16][R10.64+0x4] ;  /* 0x000004100a197981 */ /* 0x000ea8000c1e1900 */
[----:B------:R-:W3:Y:S04]  /*08b0*/  LDG.E R22, desc[UR16][R14.64] ;  /* 0x000000100e167981 */ /* 0x000ee8000c1e1900 */
[----:B------:R-:W2:Y:S04]  /*08c0*/  LDG.E R24, desc[UR16][R14.64+0x4] ;  /* 0x000004100e187981 */ /* 0x000ea8000c1e1900 */
[----:B------:R-:W4:Y:S04]  /*08d0*/  LDG.E R20, desc[UR16][R14.64+0x8] ;  /* 0x000008100e147981 */ /* 0x000f28000c1e1900 */
[----:B------:R-:W4:Y:S04]  /*08e0*/  LDG.E R21, desc[UR16][R10.64+0x8] ;  /* 0x000008100a157981 */ /* 0x000f28000c1e1900 */
[----:B------:R-:W5:Y:S04]  /*08f0*/  LDG.E R17, desc[UR16][R14.64+0x14] ;  /* 0x000014100e117981 */ /* 0x000f68000c1e1900 */
[----:B------:R-:W5:Y:S04]  /*0900*/  LDG.E R26, desc[UR16][R10.64+0x14] ;  /* 0x000014100a1a7981 */ /* 0x000f68000c1e1900 */
[----:B------:R-:W5:Y:S04]  /*0910*/  LDG.E R27, desc[UR16][R10.64+0x18] ;  /* 0x000018100a1b7981 */ /* 0x000f68000c1e1900 */
[----:B------:R-:W5:Y:S01]  /*0920*/  LDG.E R28, desc[UR16][R10.64+0x1c] ;  /* 0x00001c100a1c7981 */ /* 0x000f62000c1e1900 */
[----:B---3--:R-:W-:-:S03]  /*0930*/  FFMA R23, R22, R16, R19 ;  /* 0x0000001016177223 */ /* 0x008fc60000000013 */
[----:B------:R-:W3:Y:S04]  /*0940*/  LDG.E R19, desc[UR16][R14.64+0xc] ;  /* 0x00000c100e137981 */ /* 0x000ee8000c1e1900 */
[----:B------:R-:W3:Y:S01]  /*0950*/  LDG.E R22, desc[UR16][R10.64+0xc] ;  /* 0x00000c100a167981 */ /* 0x000ee2000c1e1900 */
[----:B--2---:R-:W-:-:S03]  /*0960*/  FFMA R29, R24, R25, R23 ;  /* 0x00000019181d7223 */ /* 0x004fc60000000017 */
[----:B------:R-:W2:Y:S04]  /*0970*/  LDG.E R23, desc[UR16][R14.64+0x10] ;  /* 0x000010100e177981 */ /* 0x000ea8000c1e1900 */
[----:B------:R-:W2:Y:S04]  /*0980*/  LDG.E R24, desc[UR16][R10.64+0x10] ;  /* 0x000010100a187981 */ /* 0x000ea8000c1e1900 */
[----:B------:R-:W5:Y:S04]  /*0990*/  LDG.E R16, desc[UR16][R14.64+0x18] ;  /* 0x000018100e107981 */ /* 0x000f68000c1e1900 */
[----:B------:R-:W5:Y:S01]  /*09a0*/  LDG.E R25, desc[UR16][R14.64+0x1c] ;  /* 0x00001c100e197981 */ /* 0x000f62000c1e1900 */
[----:B----4-:R-:W-:Y:S01]  /*09b0*/  FFMA R20, R20, R21, R29 ;  /* 0x0000001514147223 */ /* 0x010fe2000000001d */
[----:B------:R-:W-:-:S03]  /*09c0*/  IADD3 R18, PT, PT, R18, 0x8, RZ ;  /* 0x0000000812127810 */ /* 0x000fc60007ffe0ff */
[----:B---3--:R-:W-:-:S04]  /*09d0*/  FFMA R20, R19, R22, R20 ;  /* 0x0000001613147223 */ /* 0x008fc80000000014 */
[----:B--2---:R-:W-:-:S04]  /*09e0*/  FFMA R20, R23, R24, R20 ;  /* 0x0000001817147223 */ /* 0x004fc80000000014 */
[----:B-----5:R-:W-:-:S04]  /*09f0*/  FFMA R17, R17, R26, R20 ;  /* 0x0000001a11117223 */ /* 0x020fc80000000014 */
[----:B------:R-:W-:-:S04]  /*0a00*/  FFMA R16, R16, R27, R17 ;  /* 0x0000001b10107223 */ /* 0x000fc80000000011 */
[----:B------:R-:W-:-:S07]  /*0a10*/  FFMA R19, R25, R28, R16 ;  /* 0x0000001c19137223 */ /* 0x000fce0000000010 */
.L_x_9:
        /* <DEDUP_REMOVED lines=21> */
[----:B------:R-:W5:Y:S01]  /*0b70*/  LDG.E R26, desc[UR16][R10.64+0xc] ;  /* 0x00000c100a1a7981 */ /* 0x000f62000c1e1900 */
[----:B------:R-:W-:-:S02]  /*0b80*/  VIADD R18, R18, 0x4 ;  /* 0x0000000412127836 */ /* 0x000fc40000000000 */
[----:B---3--:R-:W-:-:S04]  /*0b90*/  FFMA R20, R20, R14, R19 ;  /* 0x0000000e14147223 */ /* 0x008fc80000000013 */
[----:B--2---:R-:W-:-:S04]  /*0ba0*/  FFMA R20, R21, R22, R20 ;  /* 0x0000001615147223 */ /* 0x004fc80000000014 */
[----:B----4-:R-:W-:-:S04]  /*0bb0*/  FFMA R20, R23, R24, R20 ;  /* 0x0000001817147223 */ /* 0x010fc80000000014 */
[----:B-----5:R-:W-:-:S07]  /*0bc0*/  FFMA R19, R25, R26, R20 ;  /* 0x0000001a19137223 */ /* 0x020fce0000000014 */
.L_x_10:
[----:B------:R-:W-:Y:S05]  /*0bd0*/  @!P3 BRA `(.L_x_8) ;  /* 0x00000000005cb947 */ /* 0x000fea0003800000 */
[----:B------:R-:W0:Y:S01]  /*0be0*/  LDC.64 R10, c[0x0][0x388] ;  /* 0x0000e200ff0a7b82 */ /* 0x000e220000000a00 */
[----:B------:R-:W-:Y:S01]  /*0bf0*/  IADD3 R21, PT, PT, R9, R18, RZ ;  /* 0x0000001209157210 */ /* 0x000fe20007ffe0ff */
[----:B------:R-:W-:-:S06]  /*0c00*/  IMAD R17, R0, UR4, R18 ;  /* 0x0000000400117c24 */ /* 0x000fcc000f8e0212 */
[----:B------:R-:W1:Y:S01]  /*0c10*/  LDC.64 R14, c[0x0][0x380] ;  /* 0x0000e000ff0e7b82 */ /* 0x000e620000000a00 */
[----:B0-----:R-:W-:-:S06]  /*0c20*/  IMAD.WIDE.U32 R10, R21, 0x4, R10 ;  /* 0x00000004150a7825 */ /* 0x001fcc00078e000a */
[----:B------:R-:W2:Y:S01]  /*0c30*/  LDG.E R10, desc[UR16][R10.64] ;  /* 0x000000100a0a7981 */ /* 0x000ea2000c1e1900 */
[----:B-1----:R-:W-:-:S05]  /*0c40*/  IMAD.WIDE R14, R17, 0x4, R14 ;  /* 0x00000004110e7825 */ /* 0x002fca00078e020e */
[----:B------:R-:W2:Y:S01]  /*0c50*/  LDG.E R16, desc[UR16][R14.64] ;  /* 0x000000100e107981 */ /* 0x000ea2000c1e1900 */
[----:B------:R-:W-:Y:S01]  /*0c60*/  ISETP.NE.AND P3, PT, R7, 0x1, PT ;  /* 0x000000010700780c */ /* 0x000fe20003f65270 */
[----:B--2---:R-:W-:-:S12]  /*0c70*/  FFMA R19, R16, R10, R19 ;  /* 0x0000000a10137223 */ /* 0x004fd80000000013 */
[----:B------:R-:W-:Y:S05]  /*0c80*/  @!P3 BRA `(.L_x_8) ;  /* 0x000000000030b947 */ /* 0x000fea0003800000 */
[----:B------:R-:W0:Y:S01]  /*0c90*/  LDC.64 R10, c[0x0][0x388] ;  /* 0x0000e200ff0a7b82 */ /* 0x000e220000000a00 */
[----:B------:R-:W-:Y:S02]  /*0ca0*/  IADD3 R9, P4, PT, R9, R18, RZ ;  /* 0x0000001209097210 */ /* 0x000fe40007f9e0ff */
[----:B------:R-:W-:Y:S02]  /*0cb0*/  ISETP.NE.AND P3, PT, R7, 0x2, PT ;  /* 0x000000020700780c */ /* 0x000fe40003f65270 */
[----:B------:R-:W-:-:S11]  /*0cc0*/  IADD3.X R16, PT, PT, RZ, RZ, RZ, P4, !PT ;  /* 0x000000ffff107210 */ /* 0x000fd600027fe4ff */
[----:B------:R-:W2:Y:S01]  /*0cd0*/  @P3 LDG.E R18, desc[UR16][R14.64+0x8] ;  /* 0x000008100e123981 */ /* 0x000ea2000c1e1900 */
[----:B0-----:R-:W-:-:S04]  /*0ce0*/  LEA R10, P4, R9, R10, 0x2 ;  /* 0x0000000a090a7211 */ /* 0x001fc800078810ff */
[----:B------:R-:W-:Y:S02]  /*0cf0*/  LEA.HI.X R11, R9, R11, R16, 0x2, P4 ;  /* 0x0000000b090b7211 */ /* 0x000fe400020f1410 */
[----:B------:R-:W3:Y:S04]  /*0d00*/  LDG.E R16, desc[UR16][R14.64+0x4] ;  /* 0x000004100e107981 */ /* 0x000ee8000c1e1900 */
[----:B------:R-:W3:Y:S04]  /*0d10*/  LDG.E R9, desc[UR16][R10.64+0x4] ;  /* 0x000004100a097981 */ /* 0x000ee8000c1e1900 */
[----:B------:R-:W2:Y:S01]  /*0d20*/  @P3 LDG.E R17, desc[UR16][R10.64+0x8] ;  /* 0x000008100a113981 */ /* 0x000ea2000c1e1900 */
[----:B---3--:R-:W-:-:S04]  /*0d30*/  FFMA R19, R16, R9, R19 ;  /* 0x0000000910137223 */ /* 0x008fc80000000013 */
[----:B--2---:R-:W-:-:S07]  /*0d40*/  @P3 FFMA R19, R18, R17, R19 ;  /* 0x0000001112133223 */ /* 0x004fce0000000013 */
.L_x_8:
[----:B------:R-:W0:Y:S01]  /*0d50*/  LDC R11, c[0x0][0x3ac] ;  /* 0x0000eb00ff0b7b82 */ /* 0x000e220000000800 */
[----:B------:R-:W-:Y:S01]  /*0d60*/  FMUL R19, R19, R2 ;  /* 0x0000000213137220 */ /* 0x000fe20000400000 */
[C---:B------:R-:W-:Y:S01]  /*0d70*/  IMAD.WIDE.U32 R14, R8.reuse, 0x4, R12 ;  /* 0x00000004080e7825 */ /* 0x040fe200078e000c */
[----:B------:R-:W-:-:S04]  /*0d80*/  IADD3 R8, PT, PT, R8, 0x1, RZ ;  /* 0x0000000108087810 */ /* 0x000fc80007ffe0ff */
[----:B------:R3:W-:Y:S01]  /*0d90*/  STG.E desc[UR16][R14.64], R19 ;  /* 0x000000130e007986 */ /* 0x0007e2000c101910 */
[----:B0-----:R-:W-:-:S13]  /*0da0*/  ISETP.NE.AND P3, PT, R8, R11, PT ;  /* 0x0000000b0800720c */ /* 0x001fda0003f65270 */
[----:B---3--:R-:W-:Y:S05]  /*0db0*/  @!P3 BRA `(.L_x_11) ;  /* 0x0000000000a4b947 */ /* 0x008fea0003800000 */
[----:B------:R-:W-:Y:S05]  /*0dc0*/  BRA `(.L_x_12) ;  /* 0xfffffff400747947 */ /* 0x000fea000383ffff */
.L_x_5:
[----:B------:R-:W-:Y:S01]  /*0dd0*/  ISETP.GE.U32.AND P0, PT, R4, 0x7, PT ;  /* 0x000000070400780c */ /* 0x000fe20003f06070 */
[----:B------:R-:W-:Y:S01]  /*0de0*/  HFMA2 R9, -RZ, RZ, 0, 0 ;  /* 0x00000000ff097431 */ /* 0x000fe200000001ff */
[----:B------:R-:W-:Y:S01]  /*0df0*/  LOP3.LUT R6, R11, 0x7, RZ, 0xc0, !PT ;  /* 0x000000070b067812 */ /* 0x000fe200078ec0ff */
[----:B------:R-:W-:-:S03]  /*0e00*/  FMUL R15, RZ, R2 ;  /* 0x00000002ff0f7220 */ /* 0x000fc60000400000 */
[----:B------:R-:W-:-:S07]  /*0e10*/  ISETP.NE.AND P1, PT, R6, RZ, PT ;  /* 0x000000ff0600720c */ /* 0x000fce0003f25270 */
[----:B------:R-:W-:Y:S06]  /*0e20*/  @!P0 BRA `(.L_x_13) ;  /* 0x0000000000388947 */ /* 0x000fec0003800000 */
[----:B------:R-:W-:Y:S02]  /*0e30*/  LOP3.LUT R9, R11, 0x7ffffff8, RZ, 0xc0, !PT ;  /* 0x7ffffff80b097812 */ /* 0x000fe400078ec0ff */
[----:B------:R-:W-:-:S07]  /*0e40*/  MOV R2, RZ ;  /* 0x000000ff00027202 */ /* 0x000fce0000000f00 */
.L_x_14:
[C---:B0-----:R-:W-:Y:S01]  /*0e50*/  IMAD.WIDE.U32 R4, R2.reuse, 0x4, R12 ;  /* 0x0000000402047825 */ /* 0x041fe200078e000c */
[----:B------:R-:W-:-:S04]  /*0e60*/  IADD3 R2, PT, PT, R2, 0x8, RZ ;  /* 0x0000000802027810 */ /* 0x000fc80007ffe0ff */
[----:B------:R0:W-:Y:S01]  /*0e70*/  STG.E desc[UR16][R4.64], R15 ;  /* 0x0000000f04007986 */ /* 0x0001e2000c101910 */
[----:B------:R-:W-:-:S03]  /*0e80*/  ISETP.NE.AND P0, PT, R2, R9, PT ;  /* 0x000000090200720c */ /* 0x000fc60003f05270 */
[----:B------:R0:W-:Y:S04]  /*0e90*/  STG.E desc[UR16][R4.64+0x4], R15 ;  /* 0x0000040f04007986 */ /* 0x0001e8000c101910 */
[----:B------:R0:W-:Y:S04]  /*0ea0*/  STG.E desc[UR16][R4.64+0x8], R15 ;  /* 0x0000080f04007986 */ /* 0x0001e8000c101910 */
[----:B------:R0:W-:Y:S04]  /*0eb0*/  STG.E desc[UR16][R4.64+0xc], R15 ;  /* 0x00000c0f04007986 */ /* 0x0001e8000c101910 */
[----:B------:R0:W-:Y:S04]  /*0ec0*/  STG.E desc[UR16][R4.64+0x10], R15 ;  /* 0x0000100f04007986 */ /* 0x0001e8000c101910 */
[----:B------:R0:W-:Y:S04]  /*0ed0*/  STG.E desc[UR16][R4.64+0x14], R15 ;  /* 0x0000140f04007986 */ /* 0x0001e8000c101910 */
[----:B------:R0:W-:Y:S04]  /*0ee0*/  STG.E desc[UR16][R4.64+0x18], R15 ;  /* 0x0000180f04007986 */ /* 0x0001e8000c101910 */
[----:B------:R0:W-:Y:S01]  /*0ef0*/  STG.E desc[UR16][R4.64+0x1c], R15 ;  /* 0x00001c0f04007986 */ /* 0x0001e2000c101910 */
[----:B------:R-:W-:Y:S05]  /*0f00*/  @P0 BRA `(.L_x_14) ;  /* 0xfffffffc00d00947 */ /* 0x000fea000383ffff */
.L_x_13:
[----:B------:R-:W-:Y:S05]  /*0f10*/  @!P1 BRA `(.L_x_11) ;  /* 0x00000000004c9947 */ /* 0x000fea0003800000 */
[----:B------:R-:W-:Y:S02]  /*0f20*/  ISETP.GE.U32.AND P0, PT, R6, 0x4, PT ;  /* 0x000000040600780c */ /* 0x000fe40003f06070 */
[----:B------:R-:W-:-:S04]  /*0f30*/  LOP3.LUT R2, R11, 0x3, RZ, 0xc0, !PT ;  /* 0x000000030b027812 */ /* 0x000fc800078ec0ff */
[----:B------:R-:W-:-:S07]  /*0f40*/  ISETP.NE.AND P1, PT, R2, RZ, PT ;  /* 0x000000ff0200720c */ /* 0x000fce0003f25270 */
[C---:B0-----:R-:W-:Y:S01]  /*0f50*/  @P0 IMAD.WIDE.U32 R4, R9.reuse, 0x4, R12 ;  /* 0x0000000409040825 */ /* 0x041fe200078e000c */
[----:B------:R-:W-:-:S04]  /*0f60*/  @P0 IADD3 R9, PT, PT, R9, 0x4, RZ ;  /* 0x0000000409090810 */ /* 0x000fc80007ffe0ff */
[----:B------:R1:W-:Y:S04]  /*0f70*/  @P0 STG.E desc[UR16][R4.64], R15 ;  /* 0x0000000f04000986 */ /* 0x0003e8000c101910 */
[----:B------:R1:W-:Y:S04]  /*0f80*/  @P0 STG.E desc[UR16][R4.64+0x4], R15 ;  /* 0x0000040f04000986 */ /* 0x0003e8000c101910 */
[----:B------:R1:W-:Y:S04]  /*0f90*/  @P0 STG.E desc[UR16][R4.64+0x8], R15 ;  /* 0x0000080f04000986 */ /* 0x0003e8000c101910 */
[----:B------:R1:W-:Y:S01]  /*0fa0*/  @P0 STG.E desc[UR16][R4.64+0xc], R15 ;  /* 0x00000c0f04000986 */ /* 0x0003e2000c101910 */
[----:B------:R-:W-:Y:S05]  /*0fb0*/  @!P1 BRA `(.L_x_11) ;  /* 0x0000000000249947 */ /* 0x000fea0003800000 */
[----:B------:R-:W-:Y:S02]  /*0fc0*/  ISETP.NE.AND P0, PT, R2, 0x1, PT ;  /* 0x000000010200780c */ /* 0x000fe40003f05270 */
[----:B------:R-:W-:-:S04]  /*0fd0*/  LOP3.LUT R2, R11, 0x1, RZ, 0xc0, !PT ;  /* 0x000000010b027812 */ /* 0x000fc800078ec0ff */
[----:B------:R-:W-:-:S07]  /*0fe0*/  ISETP.NE.U32.AND P1, PT, R2, 0x1, PT ;  /* 0x000000010200780c */ /* 0x000fce0003f25070 */
[C---:B------:R-:W-:Y:S01]  /*0ff0*/  @P0 IMAD.WIDE.U32 R6, R9.reuse, 0x4, R12 ;  /* 0x0000000409060825 */ /* 0x040fe200078e000c */
[----:B------:R-:W-:-:S04]  /*1000*/  @P0 IADD3 R9, PT, PT, R9, 0x2, RZ ;  /* 0x0000000209090810 */ /* 0x000fc80007ffe0ff */
[----:B------:R2:W-:Y:S01]  /*1010*/  @P0 STG.E desc[UR16][R6.64], R15 ;  /* 0x0000000f06000986 */ /* 0x0005e2000c101910 */
[----:B-1----:R-:W-:-:S03]  /*1020*/  @!P1 IMAD.WIDE.U32 R4, R9, 0x4, R12 ;  /* 0x0000000409049825 */ /* 0x002fc600078e000c */
[----:B------:R2:W-:Y:S04]  /*1030*/  @P0 STG.E desc[UR16][R6.64+0x4], R15 ;  /* 0x0000040f06000986 */ /* 0x0005e8000c101910 */
[----:B------:R2:W-:Y:S02]  /*1040*/  @!P1 STG.E desc[UR16][R4.64], R15 ;  /* 0x0000000f04009986 */ /* 0x0005e4000c101910 */
.L_x_11:
[C---:B------:R-:W-:Y:S01]  /*1050*/  IADD3 R2, PT, PT, R11.reuse, -0x1, RZ ;  /* 0xffffffff0b027810 */ /* 0x040fe20007ffe0ff */
[----:B012---:R-:W-:Y:S01]  /*1060*/  HFMA2 R5, -RZ, RZ, 0, 0 ;  /* 0x00000000ff057431 */ /* 0x007fe200000001ff */
[----:B------:R-:W-:Y:S02]  /*1070*/  LOP3.LUT R26, R11, 0xf, RZ, 0xc0, !PT ;  /* 0x0000000f0b1a7812 */ /* 0x000fe400078ec0ff */
[----:B------:R-:W-:Y:S02]  /*1080*/  ISETP.GE.U32.AND P0, PT, R2, 0xf, PT ;  /* 0x0000000f0200780c */ /* 0x000fe40003f06070 */
[----:B------:R-:W-:Y:S02]  /*1090*/  ISETP.NE.AND P1, PT, R26, RZ, PT ;  /* 0x000000ff1a00720c */ /* 0x000fe40003f25270 */
[----:B------:R-:W-:-:S09]  /*10a0*/  MOV R4, 0xff800000 ;  /* 0xff80000000047802 */ /* 0x000fd20000000f00 */
[----:B------:R-:W-:Y:S05]  /*10b0*/  @!P0 BRA `(.L_x_15) ;  /* 0x00000000007c8947 */ /* 0x000fea0003800000 */
[----:B------:R-:W-:Y:S02]  /*10c0*/  LOP3.LUT R5, R11, 0x7ffffff0, RZ, 0xc0, !PT ;  /* 0x7ffffff00b057812 */ /* 0x000fe400078ec0ff */
[----:B------:R-:W-:Y:S02]  /*10d0*/  MOV R4, 0xff800000 ;  /* 0xff80000000047802 */ /* 0x000fe40000000f00 */
[----:B------:R-:W-:-:S07]  /*10e0*/  MOV R14, RZ ;  /* 0x000000ff000e7202 */ /* 0x000fce0000000f00 */
.L_x_16:
[----:B------:R-:W-:-:S05]  /*10f0*/  IMAD.WIDE.U32 R6, R14, 0x4, R12 ;  /* 0x000000040e067825 */ /* 0x000fca00078e000c */
[----:B------:R-:W2:Y:S04]  /*1100*/  LDG.E R23, desc[UR16][R6.64] ;  /* 0x0000001006177981 */ /* 0x000ea8000c1e1900 */
[----:B------:R-:W2:Y:S04]  /*1110*/  LDG.E R20, desc[UR16][R6.64+0x4] ;  /* 0x0000041006147981 */ /* 0x000ea8000c1e1900 */
[----:B------:R-:W3:Y:S04]  /*1120*/  LDG.E R25, desc[UR16][R6.64+0x8] ;  /* 0x0000081006197981 */ /* 0x000ee8000c1e1900 */
[----:B------:R-:W3:Y:S04]  /*1130*/  LDG.E R22, desc[UR16][R6.64+0xc] ;  /* 0x00000c1006167981 */ /* 0x000ee8000c1e1900 */
[----:B------:R-:W4:Y:S04]  /*1140*/  LDG.E R27, desc[UR16][R6.64+0x10] ;  /* 0x00001010061b7981 */ /* 0x000f28000c1e1900 */
[----:B------:R-:W4:Y:S04]  /*1150*/  LDG.E R24, desc[UR16][R6.64+0x14] ;  /* 0x0000141006187981 */ /* 0x000f28000c1e1900 */
[----:B------:R-:W5:Y:S04]  /*1160*/  LDG.E R18, desc[UR16][R6.64+0x18] ;  /* 0x0000181006127981 */ /* 0x000f68000c1e1900 */
        /* <DEDUP_REMOVED lines=8> */
[----:B------:R-:W5:Y:S01]  /*11f0*/  LDG.E R21, desc[UR16][R6.64+0x3c] ;  /* 0x00003c1006157981 */ /* 0x000f62000c1e1900 */
[----:B------:R-:W-:-:S04]  /*1200*/  IADD3 R14, PT, PT, R14, 0x10, RZ ;  /* 0x000000100e0e7810 */ /* 0x000fc80007ffe0ff */
[----:B------:R-:W-:Y:S02]  /*1210*/  ISETP.NE.AND P0, PT, R14, R5, PT ;  /* 0x000000050e00720c */ /* 0x000fe40003f05270 */
[----:B--2---:R-:W-:-:S04]  /*1220*/  FMNMX3 R20, R4, R23, R20, !PT ;  /* 0x0000001704147276 */ /* 0x004fc80007800014 */
[----:B---3--:R-:W-:-:S04]  /*1230*/  FMNMX3 R20, R20, R25, R22, !PT ;  /* 0x0000001914147276 */ /* 0x008fc80007800016 */
[----:B----4-:R-:W-:-:S04]  /*1240*/  FMNMX3 R20, R20, R27, R24, !PT ;  /* 0x0000001b14147276 */ /* 0x010fc80007800018 */
[----:B-----5:R-:W-:-:S04]  /*1250*/  FMNMX3 R18, R20, R18, R19, !PT ;  /* 0x0000001214127276 */ /* 0x020fc80007800013 */
[----:B------:R-:W-:-:S04]  /*1260*/  FMNMX3 R16, R18, R17, R16, !PT ;  /* 0x0000001112107276 */ /* 0x000fc80007800010 */
[----:B------:R-:W-:-:S04]  /*1270*/  FMNMX3 R2, R16, R15, R2, !PT ;  /* 0x0000000f10027276 */ /* 0x000fc80007800002 */
[----:B------:R-:W-:-:S04]  /*1280*/  FMNMX3 R2, R2, R10, R9, !PT ;  /* 0x0000000a02027276 */ /* 0x000fc80007800009 */
[----:B------:R-:W-:Y:S01]  /*1290*/  FMNMX3 R4, R2, R8, R21, !PT ;  /* 0x0000000802047276 */ /* 0x000fe20007800015 */
[----:B------:R-:W-:Y:S06]  /*12a0*/  @P0 BRA `(.L_x_16) ;  /* 0xfffffffc00900947 */ /* 0x000fec000383ffff */
.L_x_15:
[----:B------:R-:W-:Y:S05]  /*12b0*/  @!P1 BRA `(.L_x_4) ;  /* 0x0000000000a09947 */ /* 0x000fea0003800000 */
[----:B------:R-:W-:Y:S02]  /*12c0*/  ISETP.GE.U32.AND P0, PT, R26, 0x8, PT ;  /* 0x000000081a00780c */ /* 0x000fe40003f06070 */
[----:B------:R-:W-:-:S04]  /*12d0*/  LOP3.LUT R16, R11, 0x7, RZ, 0xc0, !PT ;  /* 0x000000070b107812 */ /* 0x000fc800078ec0ff */
[----:B------:R-:W-:-:S07]  /*12e0*/  ISETP.NE.AND P1, PT, R16, RZ, PT ;  /* 0x000000ff1000720c */ /* 0x000fce0003f25270 */
[----:B------:R-:W-:Y:S06]  /*12f0*/  @!P0 BRA `(.L_x_17) ;  /* 0x0000000000388947 */ /* 0x000fec0003800000 */
        /* <DEDUP_REMOVED lines=8> */
[----:B------:R-:W5:Y:S01]  /*1380*/  LDG.E R14, desc[UR16][R6.64+0x1c] ;  /* 0x00001c10060e7981 */ /* 0x000f62000c1e1900 */
[----:B------:R-:W-:-:S02]  /*1390*/  IADD3 R5, PT, PT, R5, 0x8, RZ ;  /* 0x0000000805057810 */ /* 0x000fc40007ffe0ff */
[----:B--2---:R-:W-:-:S04]  /*13a0*/  FMNMX3 R2, R4, R9, R2, !PT ;  /* 0x0000000904027276 */ /* 0x004fc80007800002 */
[----:B---3--:R-:W-:-:S04]  /*13b0*/  FMNMX3 R2, R2, R15, R8, !PT ;  /* 0x0000000f02027276 */ /* 0x008fc80007800008 */
[----:B----4-:R-:W-:-:S04]  /*13c0*/  FMNMX3 R2, R2, R17, R10, !PT ;  /* 0x0000001102027276 */ /* 0x010fc8000780000a */
[----:B-----5:R-:W-:-:S07]  /*13d0*/  FMNMX3 R4, R2, R19, R14, !PT ;  /* 0x0000001302047276 */ /* 0x020fce000780000e */
.L_x_17:
        /* <DEDUP_REMOVED lines=9> */
[----:B------:R-:W3:Y:S01]  /*1470*/  LDG.E R8, desc[UR16][R6.64+0xc] ;  /* 0x00000c1006087981 */ /* 0x000ee2000c1e1900 */
[----:B------:R-:W-:-:S02]  /*1480*/  IADD3 R5, PT, PT, R5, 0x4, RZ ;  /* 0x0000000405057810 */ /* 0x000fc40007ffe0ff */
[----:B--2---:R-:W-:-:S04]  /*1490*/  FMNMX3 R2, R4, R9, R2, !PT ;  /* 0x0000000904027276 */ /* 0x004fc80007800002 */
[----:B---3--:R-:W-:-:S07]  /*14a0*/  FMNMX3 R4, R2, R15, R8, !PT ;  /* 0x0000000f02047276 */ /* 0x008fce0007800008 */
.L_x_18:
[----:B------:R-:W-:Y:S05]  /*14b0*/  @!P1 BRA `(.L_x_4) ;  /* 0x0000000000209947 */ /* 0x000fea0003800000 */
[----:B------:R-:W-:-:S05]  /*14c0*/  UMOV UR4, URZ ;  /* 0x000000ff00047c82 */ /* 0x000fca0008000000 */
.L_x_19:
[----:B------:R-:W-:-:S06]  /*14d0*/  IMAD.WIDE.U32 R6, R5, 0x4, R12 ;  /* 0x0000000405067825 */ /* 0x000fcc00078e000c */
[----:B------:R-:W2:Y:S01]  /*14e0*/  LDG.E R7, desc[UR16][R6.64] ;  /* 0x0000001006077981 */ /* 0x000ea2000c1e1900 */
[----:B------:R-:W-:Y:S01]  /*14f0*/  UIADD3 UR4, UPT, UPT, UR4, 0x1, URZ ;  /* 0x0000000104047890 */ /* 0x000fe2000fffe0ff */
[----:B------:R-:W-:-:S05]  /*1500*/  IADD3 R5, PT, PT, R5, 0x1, RZ ;  /* 0x0000000105057810 */ /* 0x000fca0007ffe0ff */
[----:B------:R-:W-:Y:S02]  /*1510*/  ISETP.NE.AND P0, PT, R10, UR4, PT ;  /* 0x000000040a007c0c */ /* 0x000fe4000bf05270 */
[----:B--2---:R-:W-:-:S11]  /*1520*/  FMNMX R4, R7, R4, !PT ;  /* 0x0000000407047209 */ /* 0x004fd60007800000 */
[----:B------:R-:W-:Y:S05]  /*1530*/  @P0 BRA `(.L_x_19) ;  /* 0xfffffffc00e40947 */ /* 0x000fea000383ffff */
.L_x_4:
[C---:B------:R-:W-:Y:S01]  /*1540*/  ISETP.GE.AND P0, PT, R11.reuse, 0x1, PT ;  /* 0x000000010b00780c */ /* 0x040fe20003f06270 */
[----:B------:R-:W-:Y:S01]  /*1550*/  HFMA2 R5, -RZ, RZ, 0, 0 ;  /* 0x00000000ff057431 */ /* 0x000fe200000001ff */
[----:B------:R-:W-:-:S11]  /*1560*/  IADD3 R22, PT, PT, R11, -0x1, RZ ;  /* 0xffffffff0b167810 */ /* 0x000fd60007ffe0ff */
[----:B------:R-:W-:Y:S05]  /*1570*/  @!P0 BRA `(.L_x_20) ;  /* 0x0000000c00648947 */ /* 0x000fea0003800000 */
[----:B------:R-:W-:Y:S01]  /*1580*/  ISETP.GE.U32.AND P1, PT, R22, 0x7, PT ;  /* 0x000000071600780c */ /* 0x000fe20003f26070 */
[----:B------:R-:W-:Y:S01]  /*1590*/  IMAD.MOV.U32 R5, RZ, RZ, RZ ;  /* 0x000000ffff057224 */ /* 0x000fe200078e00ff */
[----:B------:R-:W-:Y:S02]  /*15a0*/  LOP3.LUT R24, R11, 0x7, RZ, 0xc0, !PT ;  /* 0x000000070b187812 */ /* 0x000fe400078ec0ff */
[----:B------:R-:W-:Y:S02]  /*15b0*/  MOV R9, RZ ;  /* 0x000000ff00097202 */ /* 0x000fe40000000f00 */
[----:B------:R-:W-:-:S07]  /*15c0*/  ISETP.NE.AND P2, PT, R24, RZ, PT ;  /* 0x000000ff1800720c */ /* 0x000fce0003f45270 */
[----:B------:R-:W-:Y:S06]  /*15d0*/  @!P1 BRA `(.L_x_21) ;  /* 0x0000000400a49947 */ /* 0x000fec0003800000 */
[----:B------:R-:W-:Y:S01]  /*15e0*/  HFMA2 R2, -RZ, RZ, 0, 0 ;  /* 0x00000000ff027431 */ /* 0x000fe200000001ff */
[----:B------:R-:W-:Y:S02]  /*15f0*/  LOP3.LUT R9, R11, 0x7ffffff8, RZ, 0xc0, !PT ;  /* 0x7ffffff80b097812 */ /* 0x000fe400078ec0ff */
[----:B------:R-:W-:-:S07]  /*1600*/  MOV R5, RZ ;  /* 0x000000ff00057202 */ /* 0x000fce0000000f00 */
.L_x_22:
[----:B------:R-:W-:-:S05]  /*1610*/  IMAD.WIDE.U32 R6, R2, 0x4, R12 ;  /* 0x0000000402067825 */ /* 0x000fca00078e000c */
[----:B------:R-:W2:Y:S04]  /*1620*/  LDG.E R25, desc[UR16][R6.64] ;  /* 0x0000001006197981 */ /* 0x000ea8000c1e1900 */
[----:B------:R-:W3:Y:S04]  /*1630*/  LDG.E R15, desc[UR16][R6.64+0x4] ;  /* 0x00000410060f7981 */ /* 0x000ee8000c1e1900 */
[----:B------:R-:W4:Y:S04]  /*1640*/  LDG.E R27, desc[UR16][R6.64+0x8] ;  /* 0x00000810061b7981 */ /* 0x000f28000c1e1900 */
[----:B------:R-:W5:Y:S01]  /*1650*/  LDG.E R23, desc[UR16][R6.64+0xc] ;  /* 0x00000c1006177981 */ /* 0x000f62000c1e1900 */
[----:B------:R-:W-:-:S02]  /*1660*/  MOV R8, 0x3bbb989d ;  /* 0x3bbb989d00087802 */ /* 0x000fc40000000f00 */
[----:B------:R-:W-:Y:S01]  /*1670*/  MOV R10, 0x437c0000 ;  /* 0x437c0000000a7802 */ /* 0x000fe20000000f00 */
[----:B------:R-:W5:Y:S04]  /*1680*/  LDG.E R19, desc[UR16][R6.64+0x10] ;  /* 0x0000101006137981 */ /* 0x000f68000c1e1900 */
[----:B------:R-:W5:Y:S01]  /*1690*/  LDG.E R21, desc[UR16][R6.64+0x14] ;  /* 0x0000141006157981 */ /* 0x000f62000c1e1900 */
[----:B--2---:R-:W-:-:S04]  /*16a0*/  FADD R25, R25, -R4 ;  /* 0x8000000419197221 */ /* 0x004fc80000000000 */
[----:B------:R-:W-:Y:S01]  /*16b0*/  FFMA.SAT R17, R25, R8, 0.5 ;  /* 0x3f00000019117423 */ /* 0x000fe20000002008 */
[----:B---3--:R-:W-:-:S03]  /*16c0*/  FADD R15, R15, -R4 ;  /* 0x800000040f0f7221 */ /* 0x008fc60000000000 */
[----:B------:R-:W-:Y:S01]  /*16d0*/  FFMA.RM R18, R17, R10, 12582913 ;  /* 0x4b40000111127423 */ /* 0x000fe2000000400a */
[----:B------:R-:W-:-:S03]  /*16e0*/  FFMA.SAT R17, R15, R8, 0.5 ;  /* 0x3f0000000f117423 */ /* 0x000fc60000002008 */
[----:B------:R-:W-:Y:S01]  /*16f0*/  FADD R16, R18, -12583039 ;  /* 0xcb40007f12107421 */ /* 0x000fe20000000000 */
[----:B------:R-:W-:Y:S02]  /*1700*/  FFMA.RM R14, R17, R10, 12582913 ;  /* 0x4b400001110e7423 */ /* 0x000fe4000000400a */
[----:B------:R-:W2:Y:S01]  /*1710*/  LDG.E R17, desc[UR16][R6.64+0x18] ;  /* 0x0000181006117981 */ /* 0x000ea2000c1e1900 */
[----:B------:R-:W-:-:S04]  /*1720*/  FFMA R16, R25, 1.4426950216293334961, -R16 ;  /* 0x3fb8aa3b19107823 */ /* 0x000fc80000000810 */
[----:B------:R-:W-:Y:S01]  /*1730*/  FFMA R26, R25, 1.925963033500011079e-08, R16 ;  /* 0x32a57060191a7823 */ /* 0x000fe20000000010 */
[----:B------:R-:W-:-:S04]  /*1740*/  FADD R16, R14, -12583039 ;  /* 0xcb40007f0e107421 */ /* 0x000fc80000000000 */
[----:B------:R-:W-:-:S04]  /*1750*/  FFMA R20, R15, 1.4426950216293334961, -R16 ;  /* 0x3fb8aa3b0f147823 */ /* 0x000fc80000000810 */
[----:B------:R-:W-:Y:S02]  /*1760*/  FFMA R20, R15, 1.925963033500011079e-08, R20 ;  /* 0x32a570600f147823 */ /* 0x000fe40000000014 */
[----:B------:R-:W3:Y:S01]  /*1770*/  LDG.E R15, desc[UR16][R6.64+0x1c] ;  /* 0x00001c10060f7981 */ /* 0x000ee2000c1e1900 */
[----:B----4-:R-:W-:-:S04]  /*1780*/  FADD R27, R27, -R4 ;  /* 0x800000041b1b7221 */ /* 0x010fc80000000000 */
[----:B------:R-:W-:-:S04]  /*1790*/  FFMA.SAT R25, R27, R8, 0.5 ;  /* 0x3f0000001b197423 */ /* 0x000fc80000002008 */
[----:B------:R-:W-:-:S04]  /*17a0*/  FFMA.RM R16, R25, R10, 12582913 ;  /* 0x4b40000119107423 */ /* 0x000fc8000000400a */
[----:B------:R-:W-:-:S04]  /*17b0*/  FADD R28, R16, -12583039 ;  /* 0xcb40007f101c7421 */ /* 0x000fc80000000000 */
[----:B------:R-:W-:-:S04]  /*17c0*/  FFMA R28, R27, 1.4426950216293334961, -R28 ;  /* 0x3fb8aa3b1b1c7823 */ /* 0x000fc8000000081c */
[----:B------:R-:W-:Y:S02]  /*17d0*/  FFMA R25, R27, 1.925963033500011079e-08, R28 ;  /* 0x32a570601b197823 */ /* 0x000fe4000000001c */
[----:B------:R-:W0:Y:S01]  /*17e0*/  MUFU.EX2 R27, R26 ;  /* 0x0000001a001b7308 */ /* 0x000e220000000800 */
[----:B------:R-:W-:-:S07]  /*17f0*/  SHF.L.U32 R18, R18, 0x17, RZ ;  /* 0x0000001712127819 */ /* 0x000fce00000006ff */
[----:B------:R-:W1:Y:S01]  /*1800*/  MUFU.EX2 R20, R20 ;  /* 0x0000001400147308 */ /* 0x000e620000000800 */
[----:B-----5:R-:W-:-:S07]  /*1810*/  FADD R23, R23, -R4 ;  /* 0x8000000417177221 */ /* 0x020fce0000000000 */
[----:B------:R-:W4:Y:S01]  /*1820*/  MUFU.EX2 R25, R25 ;  /* 0x0000001900197308 */ /* 0x000f220000000800 */
[----:B0-----:R-:W-:Y:S01]  /*1830*/  FMUL R18, R18, R27 ;  /* 0x0000001b12127220 */ /* 0x001fe20000400000 */
[----:B------:R-:W-:Y:S02]  /*1840*/  SHF.L.U32 R27, R14, 0x17, RZ ;  /* 0x000000170e1b7819 */ /* 0x000fe400000006ff */
[----:B------:R-:W-:-:S03]  /*1850*/  SHF.L.U32 R26, R16, 0x17, RZ ;  /* 0x00000017101a7819 */ /* 0x000fc600000006ff */
[----:B-1----:R-:W-:Y:S01]  /*1860*/  FMUL R14, R27, R20 ;  /* 0x000000141b0e7220 */ /* 0x002fe20000400000 */
[----:B------:R-:W-:-:S04]  /*1870*/  FFMA.SAT R27, R23, R8, 0.5 ;  /* 0x3f000000171b7423 */ /* 0x000fc80000002008 */
[----:B------:R-:W-:Y:S01]  /*1880*/  FFMA.RM R16, R27, R10, 12582913 ;  /* 0x4b4000011b107423 */ /* 0x000fe2000000400a */
[----:B------:R-:W-:Y:S01]  /*1890*/  FADD R27, R19, -R4 ;  /* 0x80000004131b7221 */ /* 0x000fe20000000000 */
[----:B----4-:R-:W-:Y:S02]  /*18a0*/  FMUL R19, R26, R25 ;  /* 0x000000191a137220 */ /* 0x010fe40000400000 */
[----:B------:R-:W-:Y:S01]  /*18b0*/  FADD R20, R16, -12583039 ;  /* 0xcb40007f10147421 */ /* 0x000fe20000000000 */
[----:B------:R-:W-:Y:S01]  /*18c0*/  FFMA.SAT R25, R27, R8, 0.5 ;  /* 0x3f0000001b197423 */ /* 0x000fe20000002008 */
[----:B------:R0:W-:Y:S01]  /*18d0*/  STG.E desc[UR16][R6.64], R18 ;  /* 0x0000001206007986 */ /* 0x0001e2000c101910 */
[----:B------:R-:W-:Y:S01]  /*18e0*/  FADD R5, R18, R5 ;  /* 0x0000000512057221 */ /* 0x000fe20000000000 */
[----:B------:R-:W-:Y:S01]  /*18f0*/  FFMA R20, R23, 1.4426950216293334961, -R20 ;  /* 0x3fb8aa3b17147823 */ /* 0x000fe20000000814 */
[----:B------:R-:W-:Y:S01]  /*1900*/  FADD R21, R21, -R4 ;  /* 0x8000000415157221 */ /* 0x000fe20000000000 */
[----:B0-----:R-:W-:-:S02]  /*1910*/  FFMA.RM R18, R25, R10, 12582913 ;  /* 0x4b40000119127423 */ /* 0x001fc4000000400a */
[----:B------:R-:W-:Y:S01]  /*1920*/  FFMA R25, R23, 1.925963033500011079e-08, R20 ;  /* 0x32a5706017197823 */ /* 0x000fe20000000014 */
[----:B------:R-:W-:Y:S01]  /*1930*/  FFMA.SAT R23, R21, R8, 0.5 ;  /* 0x3f00000015177423 */ /* 0x000fe20000002008 */
[----:B------:R-:W-:-:S04]  /*1940*/  FADD R20, R18, -12583039 ;  /* 0xcb40007f12147421 */ /* 0x000fc80000000000 */
[----:B------:R-:W-:Y:S01]  /*1950*/  FFMA R26, R27, 1.4426950216293334961, -R20 ;  /* 0x3fb8aa3b1b1a7823 */ /* 0x000fe20000000814 */
[----:B------:R-:W-:-:S04]  /*1960*/  FFMA.RM R20, R23, R10, 12582913 ;  /* 0x4b40000117147423 */ /* 0x000fc8000000400a */
[----:B------:R-:W-:-:S04]  /*1970*/  FADD R28, R20, -12583039 ;  /* 0xcb40007f141c7421 */ /* 0x000fc80000000000 */
[----:B------:R-:W-:Y:S01]  /*1980*/  FFMA R28, R21, 1.4426950216293334961, -R28 ;  /* 0x3fb8aa3b151c7823 */ /* 0x000fe2000000081c */
[----:B------:R-:W-:-:S03]  /*1990*/  FFMA R26, R27, 1.925963033500011079e-08, R26 ;  /* 0x32a570601b1a7823 */ /* 0x000fc6000000001a */
[----:B------:R-:W-:Y:S01]  /*19a0*/  FFMA R23, R21, 1.925963033500011079e-08, R28 ;  /* 0x32a5706015177823 */ /* 0x000fe2000000001c */
[----:B------:R-:W0:Y:S08]  /*19b0*/  MUFU.EX2 R25, R25 ;  /* 0x0000001900197308 */ /* 0x000e300000000800 */
[----:B------:R-:W-:Y:S08]  /*19c0*/  MUFU.EX2 R26, R26 ;  /* 0x0000001a001a7308 */ /* 0x000ff00000000800 */
[----:B------:R-:W1:Y:S01]  /*19d0*/  MUFU.EX2 R23, R23 ;  /* 0x0000001700177308 */ /* 0x000e620000000800 */
[----:B------:R-:W-:-:S02]  /*19e0*/  SHF.L.U32 R16, R16, 0x17, RZ ;  /* 0x0000001710107819 */ /* 0x000fc400000006ff */
[----:B------:R-:W-:-:S03]  /*19f0*/  SHF.L.U32 R20, R20, 0x17, RZ ;  /* 0x0000001714147819 */ /* 0x000fc600000006ff */
[----:B0-----:R-:W-:Y:S01]  /*1a00*/  FMUL R16, R16, R25 ;  /* 0x0000001910107220 */ /* 0x001fe20000400000 */
[----:B------:R0:W-:Y:S01]  /*1a10*/  STG.E desc[UR16][R6.64+0x4], R14 ;  /* 0x0000040e06007986 */ /* 0x0001e2000c101910 */
[----:B------:R-:W-:-:S03]  /*1a20*/  IADD3 R2, PT, PT, R2, 0x8, RZ ;  /* 0x0000000802027810 */ /* 0x000fc60007ffe0ff */
[----:B------:R0:W-:Y:S01]  /*1a30*/  STG.E desc[UR16][R6.64+0x8], R19 ;  /* 0x0000081306007986 */ /* 0x0001e2000c101910 */
[----:B-1----:R-:W-:-:S03]  /*1a40*/  FMUL R20, R20, R23 ;  /* 0x0000001714147220 */ /* 0x002fc60000400000 */
[----:B------:R0:W-:Y:S04]  /*1a50*/  STG.E desc[UR16][R6.64+0xc], R16 ;  /* 0x00000c1006007986 */ /* 0x0001e8000c101910 */
[----:B------:R0:W-:Y:S01]  /*1a60*/  STG.E desc[UR16][R6.64+0x14], R20 ;  /* 0x0000141406007986 */ /* 0x0001e2000c101910 */
[----:B------:R-:W-:Y:S01]  /*1a70*/  ISETP.NE.AND P1, PT, R2, R9, PT ;  /* 0x000000090200720c */ /* 0x000fe20003f25270 */
[----:B--2---:R-:W-:-:S04]  /*1a80*/  FADD R17, R17, -R4 ;  /* 0x8000000411117221 */ /* 0x004fc80000000000 */
[----:B------:R-:W-:-:S04]  /*1a90*/  FFMA.SAT R21, R17, R8, 0.5 ;  /* 0x3f00000011157423 */ /* 0x000fc80000002008 */
[----:B------:R-:W-:Y:S01]  /*1aa0*/  FFMA.RM R21, R21, R10, 12582913 ;  /* 0x4b40000115157423 */ /* 0x000fe2000000400a */
[----:B---3--:R-:W-:-:S04]  /*1ab0*/  FADD R15, R15, -R4 ;  /* 0x800000040f0f7221 */ /* 0x008fc80000000000 */
[----:B------:R-:W-:-:S04]  /*1ac0*/  FFMA.SAT R27, R15, R8, 0.5 ;  /* 0x3f0000000f1b7423 */ /* 0x000fc80000002008 */
[----:B------:R-:W-:Y:S01]  /*1ad0*/  FFMA.RM R10, R27, R10, 12582913 ;  /* 0x4b4000011b0a7423 */ /* 0x000fe2000000400a */
[----:B------:R-:W-:-:S03]  /*1ae0*/  FADD R28, R21, -12583039 ;  /* 0xcb40007f151c7421 */ /* 0x000fc60000000000 */
[----:B------:R-:W-:Y:S01]  /*1af0*/  FADD R8, R10, -12583039 ;  /* 0xcb40007f0a087421 */ /* 0x000fe20000000000 */
[----:B------:R-:W-:-:S03]  /*1b00*/  FFMA R28, R17, 1.4426950216293334961, -R28 ;  /* 0x3fb8aa3b111c7823 */ /* 0x000fc6000000081c */
[----:B------:R-:W-:Y:S01]  /*1b10*/  FFMA R8, R15, 1.4426950216293334961, -R8 ;  /* 0x3fb8aa3b0f087823 */ /* 0x000fe20000000808 */
[----:B------:R-:W-:-:S03]  /*1b20*/  FFMA R17, R17, 1.925963033500011079e-08, R28 ;  /* 0x32a5706011117823 */ /* 0x000fc6000000001c */
[----:B------:R-:W-:-:S03]  /*1b30*/  FFMA R8, R15, 1.925963033500011079e-08, R8 ;  /* 0x32a570600f087823 */ /* 0x000fc60000000008 */
[----:B------:R-:W1:Y:S08]  /*1b40*/  MUFU.EX2 R17, R17 ;  /* 0x0000001100117308 */ /* 0x000e700000000800 */
[----:B------:R-:W2:Y:S01]  /*1b50*/  MUFU.EX2 R8, R8 ;  /* 0x0000000800087308 */ /* 0x000ea20000000800 */
[----:B------:R-:W-:Y:S02]  /*1b60*/  SHF.L.U32 R15, R18, 0x17, RZ ;  /* 0x00000017120f7819 */ /* 0x000fe400000006ff */
[----:B------:R-:W-:-:S02]  /*1b70*/  SHF.L.U32 R18, R21, 0x17, RZ ;  /* 0x0000001715127819 */ /* 0x000fc400000006ff */
[----:B------:R-:W-:Y:S01]  /*1b80*/  SHF.L.U32 R21, R10, 0x17, RZ ;  /* 0x000000170a157819 */ /* 0x000fe200000006ff */
[----:B------:R-:W-:Y:S01]  /*1b90*/  FMUL R15, R15, R26 ;  /* 0x0000001a0f0f7220 */ /* 0x000fe20000400000 */
[----:B------:R-:W-:Y:S01]  /*1ba0*/  FADD R28, R5, R14 ;  /* 0x0000000e051c7221 */ /* 0x000fe20000000000 */
[----:B-1----:R-:W-:-:S03]  /*1bb0*/  FMUL R17, R18, R17 ;  /* 0x0000001112117220 */ /* 0x002fc60000400000 */
[----:B------:R-:W-:Y:S01]  /*1bc0*/  FADD R5, R28, R19 ;  /* 0x000000131c057221 */ /* 0x000fe20000000000 */
[----:B------:R0:W-:Y:S01]  /*1bd0*/  STG.E desc[UR16][R6.64+0x10], R15 ;  /* 0x0000100f06007986 */ /* 0x0001e2000c101910 */
[----:B--2---:R-:W-:-:S03]  /*1be0*/  FMUL R8, R21, R8 ;  /* 0x0000000815087220 */ /* 0x004fc60000400000 */
[----:B------:R0:W-:Y:S04]  /*1bf0*/  STG.E desc[UR16][R6.64+0x18], R17 ;  /* 0x0000181106007986 */ /* 0x0001e8000c101910 */
[----:B------:R0:W-:Y:S01]  /*1c00*/  STG.E desc[UR16][R6.64+0x1c], R8 ;  /* 0x00001c0806007986 */ /* 0x0001e2000c101910 */
[----:B------:R-:W-:-:S04]  /*1c10*/  FADD R5, R5, R16 ;  /* 0x0000001005057221 */ /* 0x000fc80000000000 */
[----:B------:R-:W-:-:S04]  /*1c20*/  FADD R5, R5, R15 ;  /* 0x0000000f05057221 */ /* 0x000fc80000000000 */
[----:B------:R-:W-:-:S04]  /*1c30*/  FADD R5, R5, R20 ;  /* 0x0000001405057221 */ /* 0x000fc80000000000 */
[----:B------:R-:W-:-:S04]  /*1c40*/  FADD R5, R5, R17 ;  /* 0x0000001105057221 */ /* 0x000fc80000000000 */
[----:B------:R-:W-:Y:S01]  /*1c50*/  FADD R5, R5, R8 ;  /* 0x0000000805057221 */ /* 0x000fe20000000000 */
[----:B0-----:R-:W-:Y:S06]  /*1c60*/  @P1 BRA `(.L_x_22) ;  /* 0xfffffff800681947 */ /* 0x001fec000383ffff */
.L_x_21:
[----:B------:R-:W-:Y:S05]  /*1c70*/  @!P2 BRA `(.L_x_20) ;  /* 0x0000000400a4a947 */ /* 0x000fea0003800000 */
[----:B------:R-:W-:Y:S02]  /*1c80*/  ISETP.GE.U32.AND P1, PT, R24, 0x4, PT ;  /* 0x000000041800780c */ /* 0x000fe40003f26070 */
[----:B------:R-:W-:-:S04]  /*1c90*/  LOP3.LUT R20, R11, 0x3, RZ, 0xc0, !PT ;  /* 0x000000030b147812 */ /* 0x000fc800078ec0ff */
[----:B------:R-:W-:-:S07]  /*1ca0*/  ISETP.NE.AND P2, PT, R20, RZ, PT ;  /* 0x000000ff1400720c */ /* 0x000fce0003f45270 */
[----:B------:R-:W-:Y:S06]  /*1cb0*/  @!P1 BRA `(.L_x_23) ;  /* 0x0000000000d09947 */ /* 0x000fec0003800000 */
[----:B------:R-:W-:-:S05]  /*1cc0*/  IMAD.WIDE.U32 R6, R9, 0x4, R12 ;  /* 0x0000000409067825 */ /* 0x000fca00078e000c */
[----:B------:R-:W2:Y:S04]  /*1cd0*/  LDG.E R15, desc[UR16][R6.64] ;  /* 0x00000010060f7981 */ /* 0x000ea8000c1e1900 */
[----:B------:R-:W3:Y:S04]  /*1ce0*/  LDG.E R17, desc[UR16][R6.64+0x4] ;  /* 0x0000041006117981 */ /* 0x000ee8000c1e1900 */
[----:B------:R-:W4:Y:S04]  /*1cf0*/  LDG.E R25, desc[UR16][R6.64+0x8] ;  /* 0x0000081006197981 */ /* 0x000f28000c1e1900 */
[----:B------:R-:W5:Y:S01]  /*1d00*/  LDG.E R19, desc[UR16][R6.64+0xc] ;  /* 0x00000c1006137981 */ /* 0x000f62000c1e1900 */
[----:B------:R-:W-:Y:S01]  /*1d10*/  HFMA2 R10, -RZ, RZ, 3.7421875, 0 ;  /* 0x437c0000ff0a7431 */ /* 0x000fe200000001ff */
[----:B------:R-:W-:-:S02]  /*1d20*/  MOV R2, 0x3bbb989d ;  /* 0x3bbb989d00027802 */ /* 0x000fc40000000f00 */
[----:B------:R-:W-:Y:S01]  /*1d30*/  IADD3 R9, PT, PT, R9, 0x4, RZ ;  /* 0x0000000409097810 */ /* 0x000fe20007ffe0ff */
[----:B--2---:R-:W-:-:S04]  /*1d40*/  FADD R21, R15, -R4 ;  /* 0x800000040f157221 */ /* 0x004fc80000000000 */
[----:B------:R-:W-:Y:S01]  /*1d50*/  FFMA.SAT R15, R21, R2, 0.5 ;  /* 0x3f000000150f7423 */ /* 0x000fe20000002002 */
[----:B---3--:R-:W-:-:S03]  /*1d60*/  FADD R17, R17, -R4 ;  /* 0x8000000411117221 */ /* 0x008fc60000000000 */
[----:B------:R-:W-:Y:S01]  /*1d70*/  FFMA.RM R8, R15, R10, 12582913 ;  /* 0x4b4000010f087423 */ /* 0x000fe2000000400a */
[----:B------:R-:W-:Y:S01]  /*1d80*/  FFMA.SAT R23, R17, R2, 0.5 ;  /* 0x3f00000011177423 */ /* 0x000fe20000002002 */
[--C-:B----4-:R-:W-:Y:S02]  /*1d90*/  FADD R15, R25, -R4.reuse ;  /* 0x80000004190f7221 */ /* 0x110fe40000000000 */
[----:B------:R-:W-:Y:S01]  /*1da0*/  FADD R16, R8, -12583039 ;  /* 0xcb40007f08107421 */ /* 0x000fe20000000000 */
[----:B------:R-:W-:Y:S01]  /*1db0*/  FFMA.RM R14, R23, R10, 12582913 ;  /* 0x4b400001170e7423 */ /* 0x000fe2000000400a */
[----:B-----5:R-:W-:Y:S01]  /*1dc0*/  FADD R19, R19, -R4 ;  /* 0x8000000413137221 */ /* 0x020fe20000000000 */
[----:B------:R-:W-:Y:S01]  /*1dd0*/  FFMA.SAT R23, R15, R2, 0.5 ;  /* 0x3f0000000f177423 */ /* 0x000fe20000002002 */
[----:B------:R-:W-:Y:S01]  /*1de0*/  FFMA R16, R21, 1.4426950216293334961, -R16 ;  /* 0x3fb8aa3b15107823 */ /* 0x000fe20000000810 */
[----:B------:R-:W-:-:S03]  /*1df0*/  FADD R24, R14, -12583039 ;  /* 0xcb40007f0e187421 */ /* 0x000fc60000000000 */
[----:B------:R-:W-:Y:S01]  /*1e00*/  FFMA R18, R21, 1.925963033500011079e-08, R16 ;  /* 0x32a5706015127823 */ /* 0x000fe20000000010 */
[----:B------:R-:W-:Y:S01]  /*1e10*/  FFMA.SAT R21, R19, R2, 0.5 ;  /* 0x3f00000013157423 */ /* 0x000fe20000002002 */
[-C--:B------:R-:W-:Y:S01]  /*1e20*/  FFMA.RM R16, R23, R10.reuse, 12582913 ;  /* 0x4b40000117107423 */ /* 0x080fe2000000400a */
[----:B------:R-:W-:Y:S02]  /*1e30*/  FFMA R24, R17, 1.4426950216293334961, -R24 ;  /* 0x3fb8aa3b11187823 */ /* 0x000fe40000000818 */
[----:B------:R-:W-:Y:S01]  /*1e40*/  FFMA.RM R10, R21, R10, 12582913 ;  /* 0x4b400001150a7423 */ /* 0x000fe2000000400a */
[----:B------:R-:W-:Y:S01]  /*1e50*/  FADD R26, R16, -12583039 ;  /* 0xcb40007f101a7421 */ /* 0x000fe20000000000 */
[----:B------:R-:W-:Y:S01]  /*1e60*/  FFMA R2, R17, 1.925963033500011079e-08, R24 ;  /* 0x32a5706011027823 */ /* 0x000fe20000000018 */
[----:B------:R-:W0:Y:S01]  /*1e70*/  MUFU.EX2 R18, R18 ;  /* 0x0000001200127308 */ /* 0x000e220000000800 */
[----:B------:R-:W-:Y:S01]  /*1e80*/  FADD R24, R10, -12583039 ;  /* 0xcb40007f0a187421 */ /* 0x000fe20000000000 */
[----:B------:R-:W-:Y:S01]  /*1e90*/  FFMA R26, R15, 1.4426950216293334961, -R26 ;  /* 0x3fb8aa3b0f1a7823 */ /* 0x000fe2000000081a */
[----:B------:R-:W-:Y:S01]  /*1ea0*/  SHF.L.U32 R17, R14, 0x17, RZ ;  /* 0x000000170e117819 */ /* 0x000fe200000006ff */
[----:B------:R-:W-:-:S02]  /*1eb0*/  IMAD.SHL.U32 R10, R10, 0x800000, RZ ;  /* 0x008000000a0a7824 */ /* 0x000fc400078e00ff */
[----:B------:R-:W-:Y:S01]  /*1ec0*/  FFMA R24, R19, 1.4426950216293334961, -R24 ;  /* 0x3fb8aa3b13187823 */ /* 0x000fe20000000818 */
[----:B------:R-:W-:Y:S01]  /*1ed0*/  FFMA R26, R15, 1.925963033500011079e-08, R26 ;  /* 0x32a570600f1a7823 */ /* 0x000fe2000000001a */
[----:B------:R-:W-:Y:S01]  /*1ee0*/  SHF.L.U32 R15, R8, 0x17, RZ ;  /* 0x00000017080f7819 */ /* 0x000fe200000006ff */
[----:B------:R-:W1:Y:S01]  /*1ef0*/  MUFU.EX2 R2, R2 ;  /* 0x0000000200027308 */ /* 0x000e620000000800 */
[----:B------:R-:W-:Y:S01]  /*1f00*/  FFMA R24, R19, 1.925963033500011079e-08, R24 ;  /* 0x32a5706013187823 */ /* 0x000fe20000000018 */
[----:B------:R-:W-:-:S06]  /*1f10*/  SHF.L.U32 R16, R16, 0x17, RZ ;  /* 0x0000001710107819 */ /* 0x000fcc00000006ff */
[----:B------:R-:W2:Y:S01]  /*1f20*/  MUFU.EX2 R21, R26 ;  /* 0x0000001a00157308 */ /* 0x000ea20000000800 */
[----:B0-----:R-:W-:-:S04]  /*1f30*/  FMUL R15, R15, R18 ;  /* 0x000000120f0f7220 */ /* 0x001fc80000400000 */
[----:B------:R-:W-:Y:S01]  /*1f40*/  FADD R5, R5, R15 ;  /* 0x0000000f05057221 */ /* 0x000fe20000000000 */
[----:B------:R0:W-:Y:S02]  /*1f50*/  STG.E desc[UR16][R6.64], R15 ;  /* 0x0000000f06007986 */ /* 0x0001e4000c101910 */
[----:B------:R-:W3:Y:S01]  /*1f60*/  MUFU.EX2 R19, R24 ;  /* 0x0000001800137308 */ /* 0x000ee20000000800 */
[----:B-1----:R-:W-:-:S04]  /*1f70*/  FMUL R2, R17, R2 ;  /* 0x0000000211027220 */ /* 0x002fc80000400000 */
[----:B------:R-:W-:Y:S01]  /*1f80*/  FADD R5, R5, R2 ;  /* 0x0000000205057221 */ /* 0x000fe20000000000 */
[----:B------:R0:W-:Y:S01]  /*1f90*/  STG.E desc[UR16][R6.64+0x4], R2 ;  /* 0x0000040206007986 */ /* 0x0001e2000c101910 */
[----:B--2---:R-:W-:-:S04]  /*1fa0*/  FMUL R16, R16, R21 ;  /* 0x0000001510107220 */ /* 0x004fc80000400000 */
[----:B------:R-:W-:Y:S01]  /*1fb0*/  FADD R5, R5, R16 ;  /* 0x0000001005057221 */ /* 0x000fe20000000000 */
[----:B------:R0:W-:Y:S01]  /*1fc0*/  STG.E desc[UR16][R6.64+0x8], R16 ;  /* 0x0000081006007986 */ /* 0x0001e2000c101910 */
[----:B---3--:R-:W-:-:S04]  /*1fd0*/  FMUL R10, R10, R19 ;  /* 0x000000130a0a7220 */ /* 0x008fc80000400000 */
[----:B------:R-:W-:Y:S01]  /*1fe0*/  FADD R5, R5, R10 ;  /* 0x0000000a05057221 */ /* 0x000fe20000000000 */
[----:B------:R0:W-:Y:S06]  /*1ff0*/  STG.E desc[UR16][R6.64+0xc], R10 ;  /* 0x00000c0a06007986 */ /* 0x0001ec000c101910 */
.L_x_23:
[----:B------:R-:W-:Y:S05]  /*2000*/  @!P2 BRA `(.L_x_20) ;  /* 0x0000000000c0a947 */ /* 0x000fea0003800000 */
[----:B------:R-:W-:Y:S02]  /*2010*/  ISETP.NE.AND P1, PT, R20, 0x1, PT ;  /* 0x000000011400780c */ /* 0x000fe40003f25270 */
[----:B0-----:R-:W-:-:S04]  /*2020*/  LOP3.LUT R2, R11, 0x1, RZ, 0xc0, !PT ;  /* 0x000000010b027812 */ /* 0x001fc800078ec0ff */
[----:B------:R-:W-:-:S07]  /*2030*/  ISETP.NE.U32.AND P2, PT, R2, 0x1, PT ;  /* 0x000000010200780c */ /* 0x000fce0003f45070 */
[----:B------:R-:W-:Y:S06]  /*2040*/  @!P1 BRA `(.L_x_24) ;  /* 0x0000000000709947 */ /* 0x000fec0003800000 */
[----:B------:R-:W-:-:S05]  /*2050*/  IMAD.WIDE.U32 R6, R9, 0x4, R12 ;  /* 0x0000000409067825 */ /* 0x000fca00078e000c */
[----:B------:R-:W2:Y:S04]  /*2060*/  LDG.E R15, desc[UR16][R6.64] ;  /* 0x00000010060f7981 */ /* 0x000ea8000c1e1900 */
[----:B------:R-:W3:Y:S01]  /*2070*/  LDG.E R17, desc[UR16][R6.64+0x4] ;  /* 0x0000041006117981 */ /* 0x000ee2000c1e1900 */
[----:B------:R-:W-:Y:S01]  /*2080*/  MOV R10, 0x3bbb989d ;  /* 0x3bbb989d000a7802 */ /* 0x000fe20000000f00 */
[----:B------:R-:W-:Y:S01]  /*2090*/  HFMA2 R19, -RZ, RZ, 3.7421875, 0 ;  /* 0x437c0000ff137431 */ /* 0x000fe200000001ff */
[----:B------:R-:W-:Y:S01]  /*20a0*/  IADD3 R9, PT, PT, R9, 0x2, RZ ;  /* 0x0000000209097810 */ /* 0x000fe20007ffe0ff */
[--C-:B--2---:R-:W-:Y:S01]  /*20b0*/  FADD R15, R15, -R4.reuse ;  /* 0x800000040f0f7221 */ /* 0x104fe20000000000 */
[----:B---3--:R-:W-:-:S03]  /*20c0*/  FADD R17, R17, -R4 ;  /* 0x8000000411117221 */ /* 0x008fc60000000000 */
[-C--:B------:R-:W-:Y:S01]  /*20d0*/  FFMA.SAT R2, R15, R10.reuse, 0.5 ;  /* 0x3f0000000f027423 */ /* 0x080fe2000000200a */
[----:B------:R-:W-:-:S03]  /*20e0*/  FFMA.SAT R10, R17, R10, 0.5 ;  /* 0x3f000000110a7423 */ /* 0x000fc6000000200a */
[-C--:B------:R-:W-:Y:S01]  /*20f0*/  FFMA.RM R2, R2, R19.reuse, 12582913 ;  /* 0x4b40000102027423 */ /* 0x080fe20000004013 */
[----:B------:R-:W-:-:S03]  /*2100*/  FFMA.RM R10, R10, R19, 12582913 ;  /* 0x4b4000010a0a7423 */ /* 0x000fc60000004013 */
[C---:B------:R-:W-:Y:S01]  /*2110*/  FADD R8, R2.reuse, -12583039 ;  /* 0xcb40007f02087421 */ /* 0x040fe20000000000 */
[----:B------:R-:W-:Y:S01]  /*2120*/  SHF.L.U32 R2, R2, 0x17, RZ ;  /* 0x0000001702027819 */ /* 0x000fe200000006ff */
[C---:B------:R-:W-:Y:S02]  /*2130*/  FADD R14, R10.reuse, -12583039 ;  /* 0xcb40007f0a0e7421 */ /* 0x040fe40000000000 */
[----:B------:R-:W-:Y:S01]  /*2140*/  FFMA R8, R15, 1.4426950216293334961, -R8 ;  /* 0x3fb8aa3b0f087823 */ /* 0x000fe20000000808 */
[----:B------:R-:W-:Y:S01]  /*2150*/  SHF.L.U32 R10, R10, 0x17, RZ ;  /* 0x000000170a0a7819 */ /* 0x000fe200000006ff */
[----:B------:R-:W-:Y:S02]  /*2160*/  FFMA R14, R17, 1.4426950216293334961, -R14 ;  /* 0x3fb8aa3b110e7823 */ /* 0x000fe4000000080e */
[----:B------:R-:W-:Y:S02]  /*2170*/  FFMA R8, R15, 1.925963033500011079e-08, R8 ;  /* 0x32a570600f087823 */ /* 0x000fe40000000008 */
[----:B------:R-:W-:-:S02]  /*2180*/  FFMA R14, R17, 1.925963033500011079e-08, R14 ;  /* 0x32a57060110e7823 */ /* 0x000fc4000000000e */
[----:B------:R-:W0:Y:S08]  /*2190*/  MUFU.EX2 R15, R8 ;  /* 0x00000008000f7308 */ /* 0x000e300000000800 */
[----:B------:R-:W1:Y:S01]  /*21a0*/  MUFU.EX2 R17, R14 ;  /* 0x0000000e00117308 */ /* 0x000e620000000800 */
[----:B0-----:R-:W-:-:S04]  /*21b0*/  FMUL R2, R2, R15 ;  /* 0x0000000f02027220 */ /* 0x001fc80000400000 */
[----:B------:R-:W-:Y:S01]  /*21c0*/  FADD R5, R5, R2 ;  /* 0x0000000205057221 */ /* 0x000fe20000000000 */
[----:B------:R0:W-:Y:S01]  /*21d0*/  STG.E desc[UR16][R6.64], R2 ;  /* 0x0000000206007986 */ /* 0x0001e2000c101910 */
[----:B-1----:R-:W-:-:S04]  /*21e0*/  FMUL R10, R10, R17 ;  /* 0x000000110a0a7220 */ /* 0x002fc80000400000 */
[----:B------:R-:W-:Y:S01]  /*21f0*/  FADD R5, R5, R10 ;  /* 0x0000000a05057221 */ /* 0x000fe20000000000 */
[----:B------:R0:W-:Y:S06]  /*2200*/  STG.E desc[UR16][R6.64+0x4], R10 ;  /* 0x0000040a06007986 */ /* 0x0001ec000c101910 */
.L_x_24:
[----:B------:R-:W-:Y:S05]  /*2210*/  @P2 BRA `(.L_x_20) ;  /* 0x00000000003c2947 */ /* 0x000fea0003800000 */
[----:B0-----:R-:W-:-:S05]  /*2220*/  IMAD.WIDE.U32 R6, R9, 0x4, R12 ;  /* 0x0000000409067825 */ /* 0x001fca00078e000c */
[----:B------:R-:W2:Y:S01]  /*2230*/  LDG.E R9, desc[UR16][R6.64] ;  /* 0x0000001006097981 */ /* 0x000ea2000c1e1900 */
[----:B------:R-:W-:Y:S01]  /*2240*/  HFMA2 R15, -RZ, RZ, 3.7421875, 0 ;  /* 0x437c0000ff0f7431 */ /* 0x000fe200000001ff */
[----:B------:R-:W-:Y:S01]  /*2250*/  MOV R2, 0x3bbb989d ;  /* 0x3bbb989d00027802 */ /* 0x000fe20000000f00 */
[----:B--2---:R-:W-:-:S04]  /*2260*/  FADD R9, R9, -R4 ;  /* 0x8000000409097221 */ /* 0x004fc80000000000 */
[----:B------:R-:W-:-:S04]  /*2270*/  FFMA.SAT R2, R9, R2, 0.5 ;  /* 0x3f00000009027423 */ /* 0x000fc80000002002 */
[----:B------:R-:W-:-:S04]  /*2280*/  FFMA.RM R2, R2, R15, 12582913 ;  /* 0x4b40000102027423 */ /* 0x000fc8000000400f */
[C---:B------:R-:W-:Y:S01]  /*2290*/  FADD R4, R2.reuse, -12583039 ;  /* 0xcb40007f02047421 */ /* 0x040fe20000000000 */
[----:B------:R-:W-:-:S03]  /*22a0*/  SHF.L.U32 R2, R2, 0x17, RZ ;  /* 0x0000001702027819 */ /* 0x000fc600000006ff */
[----:B------:R-:W-:-:S04]  /*22b0*/  FFMA R4, R9, 1.4426950216293334961, -R4 ;  /* 0x3fb8aa3b09047823 */ /* 0x000fc80000000804 */
[----:B------:R-:W-:-:S04]  /*22c0*/  FFMA R4, R9, 1.925963033500011079e-08, R4 ;  /* 0x32a5706009047823 */ /* 0x000fc80000000004 */
[----:B------:R-:W0:Y:S02]  /*22d0*/  MUFU.EX2 R9, R4 ;  /* 0x0000000400097308 */ /* 0x000e240000000800 */
[----:B0-----:R-:W-:-:S04]  /*22e0*/  FMUL R2, R2, R9 ;  /* 0x0000000902027220 */ /* 0x001fc80000400000 */
[----:B------:R-:W-:Y:S01]  /*22f0*/  FADD R5, R5, R2 ;  /* 0x0000000205057221 */ /* 0x000fe20000000000 */
[----:B------:R1:W-:Y:S06]  /*2300*/  STG.E desc[UR16][R6.64], R2 ;  /* 0x0000000206007986 */ /* 0x0003ec000c101910 */
.L_x_20:
[----:B------:R-:W-:Y:S05]  /*2310*/  @!P0 BRA `(.L_x_25) ;  /* 0x0000001c008c8947 */ /* 0x000fea0003800000 */
[----:B------:R-:W-:Y:S02]  /*2320*/  ISETP.GE.U32.AND P0, PT, R22, 0xf, PT ;  /* 0x0000000f1600780c */ /* 0x000fe40003f06070 */
[----:B------:R-:W-:Y:S02]  /*2330*/  LOP3.LUT R4, R11, 0xf, RZ, 0xc0, !PT ;  /* 0x0000000f0b047812 */ /* 0x000fe400078ec0ff */
[----:B------:R-:W-:-:S09]  /*2340*/  MOV R9, RZ ;  /* 0x000000ff00097202 */ /* 0x000fd20000000f00 */
[----:B------:R-:W-:Y:S05]  /*2350*/  @!P0 BRA `(.L_x_26) ;  /* 0x0000000c00f48947 */ /* 0x000fea0003800000 */
[----:B------:R-:W-:Y:S01]  /*2360*/  HFMA2 R8, -RZ, RZ, 0, 0 ;  /* 0x00000000ff087431 */ /* 0x000fe200000001ff */
[----:B------:R-:W-:-:S07]  /*2370*/  LOP3.LUT R9, R11, 0x7ffffff0, RZ, 0xc0, !PT ;  /* 0x7ffffff00b097812 */ /* 0x000fce00078ec0ff */
.L_x_59:
[----:B01----:R-:W-:-:S05]  /*2380*/  IMAD.WIDE.U32 R6, R8, 0x4, R12 ;  /* 0x0000000408067825 */ /* 0x003fca00078e000c */
[----:B------:R-:W2:Y:S01]  /*2390*/  LDG.E R2, desc[UR16][R6.64] ;  /* 0x0000001006027981 */ /* 0x000ea2000c1e1900 */
[----:B------:R-:W0:Y:S01]  /*23a0*/  MUFU.RCP R10, R5 ;  /* 0x00000005000a7308 */ /* 0x000e220000001000 */
[----:B------:R-:W-:Y:S01]  /*23b0*/  BSSY.RECONVERGENT B2, `(.L_x_27) ;  /* 0x000000b000027945 */ /* 0x000fe20003800200 */
[----:B0-----:R-:W-:-:S04]  /*23c0*/  FFMA R11, R10, -R5, 1 ;  /* 0x3f8000000a0b7423 */ /* 0x001fc80000000805 */
[----:B------:R-:W-:Y:S02]  /*23d0*/  FFMA R11, R10, R11, R10 ;  /* 0x0000000b0a0b7223 */ /* 0x000fe4000000000a */
[----:B--2---:R-:W0:Y:S02]  /*23e0*/  FCHK P0, R2, R5 ;  /* 0x0000000502007302 */ /* 0x004e240000000000 */
[----:B------:R-:W-:-:S04]  /*23f0*/  FFMA R10, R2, R11, RZ ;  /* 0x0000000b020a7223 */ /* 0x000fc800000000ff */
[----:B------:R-:W-:-:S04]  /*2400*/  FFMA R14, R10, -R5, R2 ;  /* 0x800000050a0e7223 */ /* 0x000fc80000000002 */
[----:B------:R-:W-:Y:S01]  /*2410*/  FFMA R11, R11, R14, R10 ;  /* 0x0000000e0b0b7223 */ /* 0x000fe2000000000a */
[----:B0-----:R-:W-:Y:S06]  /*2420*/  @!P0 BRA `(.L_x_28) ;  /* 0x00000000000c8947 */ /* 0x001fec0003800000 */
[----:B------:R-:W-:-:S07]  /*2430*/  MOV R10, 0x2450 ;  /* 0x00002450000a7802 */ /* 0x000fce0000000f00 */
[----:B------:R-:W-:Y:S05]  /*2440*/  CALL.REL.NOINC `($__internal_2_$__cuda_sm3x_div_rn_noftz_f32_slowpath) ;  /* 0x0000003800007944 */ /* 0x000fea0003c00000 */
[----:B------:R-:W-:-:S07]  /*2450*/  MOV R11, R15 ;  /* 0x0000000f000b7202 */ /* 0x000fce0000000f00 */
.L_x_28:
[----:B------:R-:W-:Y:S05]  /*2460*/  BSYNC.RECONVERGENT B2 ;  /* 0x0000000000027941 */ /* 0x000fea0003800200 */
.L_x_27:
[----:B------:R-:W2:Y:S01]  /*2470*/  LDG.E R17, desc[UR16][R6.64+0x4] ;  /* 0x0000041006117981 */ /* 0x000ea2000c1e1900 */
[----:B------:R-:W0:Y:S01]  /*2480*/  MUFU.RCP R2, R5 ;  /* 0x0000000500027308 */ /* 0x000e220000001000 */
[----:B------:R-:W-:Y:S02]  /*2490*/  BSSY.RECONVERGENT B2, `(.L_x_29) ;  /* 0x000000c000027945 */ /* 0x000fe40003800200 */
[----:B------:R1:W-:Y:S01]  /*24a0*/  STG.E desc[UR16][R6.64], R11 ;  /* 0x0000000b06007986 */ /* 0x0003e2000c101910 */
[----:B0-----:R-:W-:-:S04]  /*24b0*/  FFMA R15, R2, -R5, 1 ;  /* 0x3f800000020f7423 */ /* 0x001fc80000000805 */
[----:B------:R-:W-:Y:S01]  /*24c0*/  FFMA R2, R2, R15, R2 ;  /* 0x0000000f02027223 */ /* 0x000fe20000000002 */
[----:B--2---:R-:W0:Y:S03]  /*24d0*/  FCHK P0, R17, R5 ;  /* 0x0000000511007302 */ /* 0x004e260000000000 */
[----:B------:R-:W-:-:S04]  /*24e0*/  FFMA R10, R2, R17, RZ ;  /* 0x00000011020a7223 */ /* 0x000fc800000000ff */
[----:B------:R-:W-:-:S04]  /*24f0*/  FFMA R15, R10, -R5, R17 ;  /* 0x800000050a0f7223 */ /* 0x000fc80000000011 */
[----:B------:R-:W-:Y:S01]  /*2500*/  FFMA R15, R2, R15, R10 ;  /* 0x0000000f020f7223 */ /* 0x000fe2000000000a */
[----:B01----:R-:W-:Y:S06]  /*2510*/  @!P0 BRA `(.L_x_30) ;  /* 0x00000000000c8947 */ /* 0x003fec0003800000 */
[----:B------:R-:W-:Y:S02]  /*2520*/  MOV R2, R17 ;  /* 0x0000001100027202 */ /* 0x000fe40000000f00 */
[----:B------:R-:W-:-:S07]  /*2530*/  MOV R10, 0x2550 ;  /* 0x00002550000a7802 */ /* 0x000fce0000000f00 */
[----:B------:R-:W-:Y:S05]  /*2540*/  CALL.REL.NOINC `($__internal_2_$__cuda_sm3x_div_rn_noftz_f32_slowpath) ;  /* 0x0000003400c07944 */ /* 0x000fea0003c00000 */
.L_x_30:
[----:B------:R-:W-:Y:S05]  /*2550*/  BSYNC.RECONVERGENT B2 ;  /* 0x0000000000027941 */ /* 0x000fea0003800200 */
.L_x_29:
        /* <DEDUP_REMOVED lines=14> */
[----:B------:R-:W-:-:S07]  /*2640*/  MOV R11, R15 ;  /* 0x0000000f000b7202 */ /* 0x000fce0000000f00 */
.L_x_32:
[----:B------:R-:W-:Y:S05]  /*2650*/  BSYNC.RECONVERGENT B2 ;  /* 0x0000000000027941 */ /* 0x000fea0003800200 */
.L_x_31:
        /* <DEDUP_REMOVED lines=14> */
.L_x_34:
[----:B------:R-:W-:Y:S05]  /*2740*/  BSYNC.RECONVERGENT B2 ;  /* 0x0000000000027941 */ /* 0x000fea0003800200 */
.L_x_33:
        /* <DEDUP_REMOVED lines=15> */
.L_x_36:
[----:B------:R-:W-:Y:S05]  /*2840*/  BSYNC.RECONVERGENT B2 ;  /* 0x0000000000027941 */ /* 0x000fea0003800200 */
.L_x_35:
        /* <DEDUP_REMOVED lines=14> */
.L_x_38:
[----:B------:R-:W-:Y:S05]  /*2930*/  BSYNC.RECONVERGENT B2 ;  /* 0x0000000000027941 */ /* 0x000fea0003800200 */
.L_x_37:
        /* <DEDUP_REMOVED lines=11> */
[----:B------:R-:W-:Y:S01]  /*29f0*/  IMAD.MOV.U32 R2, RZ, RZ, R17 ;  /* 0x000000ffff027224 */ /* 0x000fe200078e0011 */
[----:B------:R-:W-:-:S07]  /*2a00*/  MOV R10, 0x2a20 ;  /* 0x00002a20000a7802 */ /* 0x000fce0000000f00 */
[----:B------:R-:W-:Y:S05]  /*2a10*/  CALL.REL.NOINC `($__internal_2_$__cuda_sm3x_div_rn_noftz_f32_slowpath) ;  /* 0x00000030008c7944 */ /* 0x000fea0003c00000 */
[----:B------:R-:W-:-:S07]  /*2a20*/  MOV R11, R15 ;  /* 0x0000000f000b7202 */ /* 0x000fce0000000f00 */
.L_x_40:
[----:B------:R-:W-:Y:S05]  /*2a30*/  BSYNC.RECONVERGENT B2 ;  /* 0x0000000000027941 */ /* 0x000fea0003800200 */
.L_x_39:
        /* <DEDUP_REMOVED lines=14> */
.L_x_42:
[----:B------:R-:W-:Y:S05]  /*2b20*/  BSYNC.RECONVERGENT B2 ;  /* 0x0000000000027941 */ /* 0x000fea0003800200 */
.L_x_41:
        /* <DEDUP_REMOVED lines=15> */
.L_x_44:
[----:B------:R-:W-:Y:S05]  /*2c20*/  BSYNC.RECONVERGENT B2 ;  /* 0x0000000000027941 */ /* 0x000fea0003800200 */
.L_x_43:
        /* <DEDUP_REMOVED lines=14> */
.L_x_46:
[----:B------:R-:W-:Y:S05]  /*2d10*/  BSYNC.RECONVERGENT B2 ;  /* 0x0000000000027941 */ /* 0x000fea0003800200 */
.L_x_45:
        /* <DEDUP_REMOVED lines=15> */
.L_x_48:
[----:B------:R-:W-:Y:S05]  /*2e10*/  BSYNC.RECONVERGENT B2 ;  /* 0x0000000000027941 */ /* 0x000fea0003800200 */
.L_x_47:
        /* <DEDUP_REMOVED lines=14> */
.L_x_50:
[----:B------:R-:W-:Y:S05]  /*2f00*/  BSYNC.RECONVERGENT B2 ;  /* 0x0000000000027941 */ /* 0x000fea0003800200 */
.L_x_49:
        /* <DEDUP_REMOVED lines=15> */
.L_x_52:
[----:B------:R-:W-:Y:S05]  /*3000*/  BSYNC.RECONVERGENT B2 ;  /* 0x0000000000027941 */ /* 0x000fea0003800200 */
.L_x_51:
        /* <DEDUP_REMOVED lines=14> */
.L_x_54:
[----:B------:R-:W-:Y:S05]  /*30f0*/  BSYNC.RECONVERGENT B2 ;  /* 0x0000000000027941 */ /* 0x000fea0003800200 */
.L_x_53:
        /* <DEDUP_REMOVED lines=15> */
.L_x_56:
[----:B------:R-:W-:Y:S05]  /*31f0*/  BSYNC.RECONVERGENT B2 ;  /* 0x0000000000027941 */ /* 0x000fea0003800200 */
.L_x_55:
        /* <DEDUP_REMOVED lines=14> */
.L_x_58:
[----:B------:R-:W-:Y:S05]  /*32e0*/  BSYNC.RECONVERGENT B2 ;  /* 0x0000000000027941 */ /* 0x000fea0003800200 */
.L_x_57:
[----:B------:R2:W-:Y:S01]  /*32f0*/  STG.E desc[UR16][R6.64+0x3c], R15 ;  /* 0x00003c0f06007986 */ /* 0x0005e2000c101910 */
[----:B------:R-:W-:-:S04]  /*3300*/  IADD3 R8, PT, PT, R8, 0x10, RZ ;  /* 0x0000001008087810 */ /* 0x000fc80007ffe0ff */
[----:B------:R-:W-:-:S13]  /*3310*/  ISETP.NE.AND P0, PT, R8, R9, PT ;  /* 0x000000090800720c */ /* 0x000fda0003f05270 */
[----:B--2---:R-:W-:Y:S05]  /*3320*/  @P0 BRA `(.L_x_59) ;  /* 0xfffffff000140947 */ /* 0x004fea000383ffff */
.L_x_26:
[----:B------:R-:W-:-:S13]  /*3330*/  ISETP.NE.AND P0, PT, R4, RZ, PT ;  /* 0x000000ff0400720c */ /* 0x000fda0003f05270 */
[----:B------:R-:W-:Y:S05]  /*3340*/  @!P0 BRA `(.L_x_25) ;  /* 0x0000000c00808947 */ /* 0x000fea0003800000 */
[----:B------:R-:W2:Y:S01]  /*3350*/  LDCU UR4, c[0x0][0x3ac] ;  /* 0x00007580ff0477ac */ /* 0x000ea20008000800 */
[----:B------:R-:W-:Y:S01]  /*3360*/  ISETP.GE.U32.AND P0, PT, R4, 0x8, PT ;  /* 0x000000080400780c */ /* 0x000fe20003f06070 */
[----:B--2---:R-:W-:-:S12]  /*3370*/  ULOP3.LUT UR5, UR4, 0x7, URZ, 0xc0, !UPT ;  /* 0x0000000704057892 */ /* 0x004fd8000f8ec0ff */
[----:B------:R-:W-:Y:S05]  /*3380*/  @!P0 BRA `(.L_x_60) ;  /* 0x0000000400f88947 */ /* 0x000fea0003800000 */
        /* <DEDUP_REMOVED lines=11> */
[----:B------:R-:W-:Y:S02]  /*3440*/  MOV R2, R15 ;  /* 0x0000000f00027202 */ /* 0x000fe40000000f00 */
[----:B------:R-:W-:-:S07]  /*3450*/  MOV R10, 0x3470 ;  /* 0x00003470000a7802 */ /* 0x000fce0000000f00 */
[----:B------:R-:W-:Y:S05]  /*3460*/  CALL.REL.NOINC `($__internal_2_$__cuda_sm3x_div_rn_noftz_f32_slowpath) ;  /* 0x0000002400f87944 */ /* 0x000fea0003c00000 */
[----:B------:R-:W-:-:S07]  /*3470*/  MOV R11, R15 ;  /* 0x0000000f000b7202 */ /* 0x000fce0000000f00 */
.L_x_62:
[----:B------:R-:W-:Y:S05]  /*3480*/  BSYNC.RECONVERGENT B2 ;  /* 0x0000000000027941 */ /* 0x000fea0003800200 */
.L_x_61:
        /* <DEDUP_REMOVED lines=14> */
.L_x_64:
[----:B------:R-:W-:Y:S05]  /*3570*/  BSYNC.RECONVERGENT B2 ;  /* 0x0000000000027941 */ /* 0x000fea0003800200 */
.L_x_63:
        /* <DEDUP_REMOVED lines=15> */
.L_x_66:
[----:B------:R-:W-:Y:S05]  /*3670*/  BSYNC.RECONVERGENT B2 ;  /* 0x0000000000027941 */ /* 0x000fea0003800200 */
.L_x_65:
        /* <DEDUP_REMOVED lines=14> */
.L_x_68:
[----:B------:R-:W-:Y:S05]  /*3760*/  BSYNC.RECONVERGENT B2 ;  /* 0x0000000000027941 */ /* 0x000fea0003800200 */
.L_x_67:
        /* <DEDUP_REMOVED lines=15> */
.L_x_70:
[----:B------:R-:W-:Y:S05]  /*3860*/  BSYNC.RECONVERGENT B2 ;  /* 0x0000000000027941 */ /* 0x000fea0003800200 */
.L_x_69:
        /* <DEDUP_REMOVED lines=14> */
.L_x_72:
[----:B------:R-:W-:Y:S05]  /*3950*/  BSYNC.RECONVERGENT B2 ;  /* 0x0000000000027941 */ /* 0x000fea0003800200 */
.L_x_71:
        /* <DEDUP_REMOVED lines=15> */
.L_x_74:
[----:B------:R-:W-:Y:S05]  /*3a50*/  BSYNC.RECONVERGENT B2 ;  /* 0x0000000000027941 */ /* 0x000fea0003800200 */
.L_x_73:
        /* <DEDUP_REMOVED lines=14> */
.L_x_76:
[----:B------:R-:W-:Y:S05]  /*3b40*/  BSYNC.RECONVERGENT B2 ;  /* 0x0000000000027941 */ /* 0x000fea0003800200 */
.L_x_75:
[----:B------:R2:W-:Y:S01]  /*3b50*/  STG.E desc[UR16][R6.64+0x1c], R15 ;  /* 0x00001c0f06007986 */ /* 0x0005e2000c101910 */
[----:B------:R-:W-:-:S07]  /*3b60*/  IADD3 R9, PT, PT, R9, 0x8, RZ ;  /* 0x0000000809097810 */ /* 0x000fce0007ffe0ff */
.L_x_60:
[----:B------:R-:W-:-:S09]  /*3b70*/  UISETP.NE.AND UP0, UPT, UR5, URZ, UPT ;  /* 0x000000ff0500728c */ /* 0x000fd2000bf05270 */
[----:B------:R-:W-:Y:S05]  /*3b80*/  BRA.U !UP0, `(.L_x_25) ;  /* 0x0000000508707547 */ /* 0x000fea000b800000 */
[----:B------:R-:W3:Y:S01]  /*3b90*/  LDCU UR4, c[0x0][0x3ac] ;  /* 0x00007580ff0477ac */ /* 0x000ee20008000800 */
[----:B------:R-:W-:Y:S02]  /*3ba0*/  UISETP.GE.U32.AND UP0, UPT, UR5, 0x4, UPT ;  /* 0x000000040500788c */ /* 0x000fe4000bf06070 */
[----:B---3--:R-:W-:-:S07]  /*3bb0*/  ULOP3.LUT UR6, UR4, 0x3, URZ, 0xc0, !UPT ;  /* 0x0000000304067892 */ /* 0x008fce000f8ec0ff */
[----:B------:R-:W-:Y:S05]  /*3bc0*/  BRA.U !UP0, `(.L_x_77) ;  /* 0x0000000508007547 */ /* 0x000fea000b800000 */
[----:B012---:R-:W-:-:S05]  /*3bd0*/  IMAD.WIDE.U32 R6, R9, 0x4, R12 ;  /* 0x0000000409067825 */ /* 0x007fca00078e000c */
        /* <DEDUP_REMOVED lines=14> */
.L_x_79:
[----:B------:R-:W-:Y:S05]  /*3cc0*/  BSYNC.RECONVERGENT B2 ;  /* 0x0000000000027941 */ /* 0x000fea0003800200 */
.L_x_78:
        /* <DEDUP_REMOVED lines=14> */
.L_x_81:
[----:B------:R-:W-:Y:S05]  /*3db0*/  BSYNC.RECONVERGENT B2 ;  /* 0x0000000000027941 */ /* 0x000fea0003800200 */
.L_x_80:
        /* <DEDUP_REMOVED lines=15> */
.L_x_83:
[----:B------:R-:W-:Y:S05]  /*3eb0*/  BSYNC.RECONVERGENT B2 ;  /* 0x0000000000027941 */ /* 0x000fea0003800200 */
.L_x_82:
        /* <DEDUP_REMOVED lines=14> */
.L_x_85:
[----:B------:R-:W-:Y:S05]  /*3fa0*/  BSYNC.RECONVERGENT B2 ;  /* 0x0000000000027941 */ /* 0x000fea0003800200 */
.L_x_84:
[----:B------:R3:W-:Y:S01]  /*3fb0*/  STG.E desc[UR16][R6.64+0xc], R15 ;  /* 0x00000c0f06007986 */ /* 0x0007e2000c101910 */
[----:B------:R-:W-:-:S07]  /*3fc0*/  IADD3 R9, PT, PT, R9, 0x4, RZ ;  /* 0x0000000409097810 */ /* 0x000fce0007ffe0ff */
.L_x_77:
[----:B------:R-:W-:-:S09]  /*3fd0*/  UISETP.NE.AND UP0, UPT, UR6, URZ, UPT ;  /* 0x000000ff0600728c */ /* 0x000fd2000bf05270 */
[----:B------:R-:W-:Y:S05]  /*3fe0*/  BRA.U !UP0, `(.L_x_25) ;  /* 0x0000000108587547 */ /* 0x000fea000b800000 */
[----:B------:R-:W-:-:S05]  /*3ff0*/  UMOV UR4, URZ ;  /* 0x000000ff00047c82 */ /* 0x000fca0008000000 */
.L_x_88:
[----:B01234-:R-:W-:-:S05]  /*4000*/  IMAD.WIDE.U32 R6, R9, 0x4, R12 ;  /* 0x0000000409067825 */ /* 0x01ffca00078e000c */
[----:B------:R-:W2:Y:S01]  /*4010*/  LDG.E R15, desc[UR16][R6.64] ;  /* 0x00000010060f7981 */ /* 0x000ea2000c1e1900 */
[----:B------:R-:W0:Y:S01]  /*4020*/  MUFU.RCP R2, R5 ;  /* 0x0000000500027308 */ /* 0x000e220000001000 */
[----:B------:R-:W-:Y:S01]  /*4030*/  UIADD3 UR4, UPT, UPT, UR4, 0x1, URZ ;  /* 0x0000000104047890 */ /* 0x000fe2000fffe0ff */
[----:B------:R-:W-:Y:S03]  /*4040*/  BSSY.RECONVERGENT B2, `(.L_x_86) ;  /* 0x000000d000027945 */ /* 0x000fe60003800200 */
[----:B------:R-:W-:Y:S01]  /*4050*/  UISETP.NE.AND UP0, UPT, UR4, UR6, UPT ;  /* 0x000000060400728c */ /* 0x000fe2000bf05270 */
[----:B0-----:R-:W-:-:S04]  /*4060*/  FFMA R11, R2, -R5, 1 ;  /* 0x3f800000020b7423 */ /* 0x001fc80000000805 */
[----:B------:R-:W-:Y:S01]  /*4070*/  FFMA R2, R2, R11, R2 ;  /* 0x0000000b02027223 */ /* 0x000fe20000000002 */
[----:B--2---:R-:W0:Y:S03]  /*4080*/  FCHK P0, R15, R5 ;  /* 0x000000050f007302 */ /* 0x004e260000000000 */
        /* <DEDUP_REMOVED lines=8> */
.L_x_87:
[----:B------:R-:W-:Y:S05]  /*4110*/  BSYNC.RECONVERGENT B2 ;  /* 0x0000000000027941 */ /* 0x000fea0003800200 */
.L_x_86:
[----:B------:R4:W-:Y:S01]  /*4120*/  STG.E desc[UR16][R6.64], R11 ;  /* 0x0000000b06007986 */ /* 0x0009e2000c101910 */
[----:B------:R-:W-:Y:S01]  /*4130*/  IADD3 R9, PT, PT, R9, 0x1, RZ ;  /* 0x0000000109097810 */ /* 0x000fe20007ffe0ff */
[----:B------:R-:W-:Y:S06]  /*4140*/  BRA.U UP0, `(.L_x_88) ;  /* 0xfffffffd00ac7547 */ /* 0x000fec000b83ffff */
.L_x_25:
[----:B------:R-:W5:Y:S02]  /*4150*/  LDC R9, c[0x0][0x3b0] ;  /* 0x0000ec00ff097b82 */ /* 0x000f640000000800 */
[----:B-----5:R-:W-:-:S13]  /*4160*/  ISETP.GE.AND P0, PT, R9, 0x1, PT ;  /* 0x000000010900780c */ /* 0x020fda0003f06270 */
[----:B------:R-:W-:Y:S05]  /*4170*/  @!P0 EXIT ;  /* 0x000000000000894d */ /* 0x000fea0003800000 */
[----:B------:R-:W5:Y:S02]  /*4180*/  LDCU UR6, c[0x0][0x3ac] ;  /* 0x00007580ff0677ac */ /* 0x000f640008000800 */
[----:B-----5:R-:W-:-:S09]  /*4190*/  UISETP.GE.AND UP0, UPT, UR6, 0x1, UPT ;  /* 0x000000010600788c */ /* 0x020fd2000bf06270 */
[----:B------:R-:W-:Y:S05]  /*41a0*/  BRA.U !UP0, `(.L_x_89) ;  /* 0x0000001108b07547 */ /* 0x000fea000b800000 */
[----:B------:R-:W0:Y:S01]  /*41b0*/  LDC.64 R4, c[0x0][0x398] ;  /* 0x0000e600ff047b82 */ /* 0x000e220000000a00 */
[----:B------:R-:W-:Y:S01]  /*41c0*/  ULOP3.LUT UR6, UR6, 0x7ffffff0, URZ, 0xc0, !UPT ;  /* 0x7ffffff006067892 */ /* 0x000fe2000f8ec0ff */
[----:B------:R-:W-:Y:S01]  /*41d0*/  UMOV UR4, URZ ;  /* 0x000000ff00047c82 */ /* 0x000fe20008000000 */
[----:B01----:R-:W-:-:S10]  /*41e0*/  IMAD.WIDE R2, R3, 0x4, R4 ;  /* 0x0000000403027825 */ /* 0x003fd400078e0204 */
.L_x_95:
[----:B------:R-:W0:Y:S01]  /*41f0*/  LDCU UR5, c[0x0][0x3ac] ;  /* 0x00007580ff0577ac */ /* 0x000e220008000800 */
[----:B------:R-:W-:Y:S01]  /*4200*/  HFMA2 R21, -RZ, RZ, 0, 0 ;  /* 0x00000000ff157431 */ /* 0x000fe200000001ff */
[----:B0-----:R-:W-:-:S04]  /*4210*/  UIADD3 UR5, UPT, UPT, UR5, -0x1, URZ ;  /* 0xffffffff05057890 */ /* 0x001fc8000fffe0ff */
[----:B------:R-:W-:-:S03]  /*4220*/  UISETP.GE.U32.AND UP0, UPT, UR5, 0xf, UPT ;  /* 0x0000000f0500788c */ /* 0x000fc6000bf06070 */
[----:B------:R-:W-:-:S06]  /*4230*/  UMOV UR5, URZ ;  /* 0x000000ff00057c82 */ /* 0x000fcc0008000000 */
[----:B------:R-:W-:Y:S05]  /*4240*/  BRA.U !UP0, `(.L_x_90) ;  /* 0x0000000908307547 */ /* 0x000fea000b800000 */
[----:B------:R-:W0:Y:S01]  /*4250*/  LDCU UR27, c[0x0][0x3b0] ;  /* 0x00007600ff1b77ac */ /* 0x000e220008000800 */
[----:B------:R-:W-:Y:S02]  /*4260*/  IADD3 R4, P0, PT, R2, 0x20, RZ ;  /* 0x0000002002047810 */ /* 0x000fe40007f1e0ff */
[----:B------:R-:W-:Y:S01]  /*4270*/  MOV R21, RZ ;  /* 0x000000ff00157202 */ /* 0x000fe20000000f00 */
[----:B------:R-:W-:Y:S01]  /*4280*/  UIADD3 UR26, UPT, UPT, -UR6, URZ, URZ ;  /* 0x000000ff061a7290 */ /* 0x000fe2000fffe1ff */
[----:B------:R-:W-:Y:S01]  /*4290*/  IADD3.X R5, PT, PT, RZ, R3, RZ, P0, !PT ;  /* 0x00000003ff057210 */ /* 0x000fe200007fe4ff */
[----:B------:R-:W1:Y:S01]  /*42a0*/  LDCU.64 UR8, c[0x0][0x390] ;  /* 0x00007200ff0877ac */ /* 0x000e620008000a00 */
[----:B------:R-:W-:Y:S01]  /*42b0*/  UMOV UR5, UR4 ;  /* 0x0000000400057c82 */ /* 0x000fe20008000000 */
[----:B0-----:R-:W-:Y:S02]  /*42c0*/  UIADD3 UR7, UPT, UPT, UR4, UR27, URZ ;  /* 0x0000001b04077290 */ /* 0x001fe4000fffe0ff */
[----:B------:R-:W-:-:S02]  /*42d0*/  ULEA UR10, UR27, UR4, 0x1 ;  /* 0x000000041b0a7291 */ /* 0x000fc4000f8e08ff */
[----:B------:R-:W-:Y:S02]  /*42e0*/  UIMAD UR11, UR27, 0x3, UR4 ;  /* 0x000000031b0b78a4 */ /* 0x000fe4000f8e0204 */
[----:B------:R-:W-:Y:S02]  /*42f0*/  ULEA UR12, UR27, UR4, 0x2 ;  /* 0x000000041b0c7291 */ /* 0x000fe4000f8e10ff */
[----:B------:R-:W-:Y:S02]  /*4300*/  UIMAD UR13, UR27, 0x5, UR4 ;  /* 0x000000051b0d78a4 */ /* 0x000fe4000f8e0204 */
[----:B------:R-:W-:Y:S02]  /*4310*/  UIMAD UR14, UR27, 0x6, UR4 ;  /* 0x000000061b0e78a4 */ /* 0x000fe4000f8e0204 */
[----:B------:R-:W-:Y:S02]  /*4320*/  UIMAD UR15, UR27, 0x7, UR4 ;  /* 0x000000071b0f78a4 */ /* 0x000fe4000f8e0204 */
[----:B------:R-:W-:-:S02]  /*4330*/  ULEA UR18, UR27, UR4, 0x3 ;  /* 0x000000041b127291 */ /* 0x000fc4000f8e18ff */
[----:B------:R-:W-:Y:S02]  /*4340*/  UIMAD UR19, UR27, 0x9, UR4 ;  /* 0x000000091b1378a4 */ /* 0x000fe4000f8e0204 */
[----:B------:R-:W-:Y:S02]  /*4350*/  UIMAD UR20, UR27, 0xa, UR4 ;  /* 0x0000000a1b1478a4 */ /* 0x000fe4000f8e0204 */
[----:B------:R-:W-:Y:S02]  /*4360*/  UIMAD UR21, UR27, 0xb, UR4 ;  /* 0x0000000b1b1578a4 */ /* 0x000fe4000f8e0204 */
[----:B------:R-:W-:Y:S02]  /*4370*/  UIMAD UR22, UR27, 0xc, UR4 ;  /* 0x0000000c1b1678a4 */ /* 0x000fe4000f8e0204 */
[----:B------:R-:W-:Y:S02]  /*4380*/  UIMAD UR23, UR27, 0xd, UR4 ;  /* 0x0000000d1b1778a4 */ /* 0x000fe4000f8e0204 */
[----:B------:R-:W-:-:S02]  /*4390*/  UIMAD UR24, UR27, 0xe, UR4 ;  /* 0x0000000e1b1878a4 */ /* 0x000fc4000f8e0204 */
[----:B-1----:R-:W-:-:S12]  /*43a0*/  UIMAD UR25, UR27, 0xf, UR4 ;  /* 0x0000000f1b1978a4 */ /* 0x002fd8000f8e0204 */
.L_x_91:
[----:B------:R-:W-:Y:S01]  /*43b0*/  UIMAD.WIDE.U32 UR28, UR5, 0x4, UR8 ;  /* 0x00000004051c78a5 */ /* 0x000fe2000f8e0008 */
[----:B------:R-:W5:Y:S01]  /*43c0*/  LDG.E R24, desc[UR16][R4.64+-0x20] ;  /* 0xffffe01004187981 */ /* 0x000f62000c1e1900 */
[----:B------:R-:W-:-:S03]  /*43d0*/  UIMAD.WIDE.U32 UR30, UR10, 0x4, UR8 ;  /* 0x000000040a1e78a5 */ /* 0x000fc6000f8e0008 */
[----:B------:R-:W5:Y:S01]  /*43e0*/  LDG.E R25, desc[UR16][R4.64+-0x1c] ;  /* 0xffffe41004197981 */ /* 0x000f62000c1e1900 */
[----:B------:R-:W-:Y:S01]  /*43f0*/  IMAD.U32 R26, RZ, RZ, UR28 ;  /* 0x0000001cff1a7e24 */ /* 0x000fe2000f8e00ff */
[----:B------:R-:W-:Y:S01]  /*4400*/  MOV R27, UR29 ;  /* 0x0000001d001b7c02 */ /* 0x000fe20008000f00 */
[----:B------:R-:W-:Y:S01]  /*4410*/  UIMAD.WIDE.U32 UR28, UR7, 0x4, UR8 ;  /* 0x00000004071c78a5 */ /* 0x000fe2000f8e0008 */
[----:B------:R-:W-:Y:S01]  /*4420*/  MOV R8, UR30 ;  /* 0x0000001e00087c02 */ /* 0x000fe20008000f00 */
[----:B------:R-:W5:Y:S04]  /*4430*/  LDG.E R18, desc[UR16][R4.64+-0x18] ;  /* 0xffffe81004127981 */ /* 0x000f68000c1e1900 */
[----:B--234-:R-:W-:Y:S01]  /*4440*/  MOV R6, UR28 ;  /* 0x0000001c00067c02 */ /* 0x01cfe20008000f00 */
[----:B------:R-:W5:Y:S01]  /*4450*/  LDG.E R26, desc[UR16][R26.64] ;  /* 0x000000101a1a7981 */ /* 0x000f62000c1e1900 */
[----:B------:R-:W-:Y:S01]  /*4460*/  MOV R7, UR29 ;  /* 0x0000001d00077c02 */ /* 0x000fe20008000f00 */
[----:B------:R-:W-:Y:S01]  /*4470*/  UIMAD.WIDE.U32 UR28, UR11, 0x4, UR8 ;  /* 0x000000040b1c78a5 */ /* 0x000fe2000f8e0008 */
[----:B------:R-:W-:Y:S01]  /*4480*/  MOV R9, UR31 ;  /* 0x0000001f00097c02 */ /* 0x000fe20008000f00 */
[----:B------:R-:W2:Y:S04]  /*4490*/  LDG.E R17, desc[UR16][R4.64+-0x14] ;  /* 0xffffec1004117981 */ /* 0x000ea8000c1e1900 */
[----:B------:R-:W3:Y:S01]  /*44a0*/  LDG.E R20, desc[UR16][R6.64] ;  /* 0x0000001006147981 */ /* 0x000ee2000c1e1900 */
[----:B------:R-:W-:-:S02]  /*44b0*/  MOV R10, UR28 ;  /* 0x0000001c000a7c02 */ /* 0x000fc40008000f00 */
[----:B------:R-:W-:Y:S01]  /*44c0*/  MOV R11, UR29 ;  /* 0x0000001d000b7c02 */ /* 0x000fe20008000f00 */
[----:B------:R-:W-:Y:S01]  /*44d0*/  UIMAD.WIDE.U32 UR28, UR12, 0x4, UR8 ;  /* 0x000000040c1c78a5 */ /* 0x000fe2000f8e0008 */
[----:B------:R0:W4:Y:S01]  /*44e0*/  LDG.E R19, desc[UR16][R8.64] ;  /* 0x0000001008137981 */ /* 0x000122000c1e1900 */
[----:B------:R-:W-:-:S03]  /*44f0*/  UIMAD.WIDE.U32 UR30, UR13, 0x4, UR8 ;  /* 0x000000040d1e78a5 */ /* 0x000fc6000f8e0008 */
[----:B------:R1:W2:Y:S01]  /*4500*/  LDG.E R14, desc[UR16][R10.64] ;  /* 0x000000100a0e7981 */ /* 0x0002a2000c1e1900 */
[----:B------:R-:W-:Y:S02]  /*4510*/  MOV R28, UR28 ;  /* 0x0000001c001c7c02 */ /* 0x000fe40008000f00 */
[----:B------:R-:W-:Y:S01]  /*4520*/  MOV R29, UR29 ;  /* 0x0000001d001d7c02 */ /* 0x000fe20008000f00 */
[----:B------:R-:W2:Y:S01]  /*4530*/  LDG.E R16, desc[UR16][R4.64+-0x10] ;  /* 0xfffff01004107981 */ /* 0x000ea2000c1e1900 */
[----:B------:R-:W-:Y:S02]  /*4540*/  MOV R12, UR30 ;  /* 0x0000001e000c7c02 */ /* 0x000fe40008000f00 */
[----:B------:R-:W-:Y:S01]  /*4550*/  MOV R13, UR31 ;  /* 0x0000001f000d7c02 */ /* 0x000fe20008000f00 */
[----:B------:R-:W2:Y:S04]  /*4560*/  LDG.E R15, desc[UR16][R28.64] ;  /* 0x000000101c0f7981 */ /* 0x000ea8000c1e1900 */
[----:B------:R1:W2:Y:S04]  /*4570*/  LDG.E R22, desc[UR16][R12.64] ;  /* 0x000000100c167981 */ /* 0x0002a8000c1e1900 */
[----:B------:R-:W2:Y:S01]  /*4580*/  LDG.E R23, desc[UR16][R4.64+-0xc] ;  /* 0xfffff41004177981 */ /* 0x000ea2000c1e1900 */
[----:B------:R-:W-:-:S02]  /*4590*/  UIMAD.WIDE.U32 UR28, UR14, 0x4, UR8 ;  /* 0x000000040e1c78a5 */ /* 0x000fc4000f8e0008 */
[----:B------:R-:W-:Y:S01]  /*45a0*/  UIMAD.WIDE.U32 UR30, UR15, 0x4, UR8 ;  /* 0x000000040f1e78a5 */ /* 0x000fe2000f8e0008 */
[----:B------:R-:W2:Y:S03]  /*45b0*/  LDG.E R29, desc[UR16][R4.64+-0x8] ;  /* 0xfffff810041d7981 */ /* 0x000ea6000c1e1900 */
[----:B0-----:R-:W-:Y:S01]  /*45c0*/  MOV R8, UR28 ;  /* 0x0000001c00087c02 */ /* 0x001fe20008000f00 */
[----:B------:R-:W-:Y:S01]  /*45d0*/  UIMAD.WIDE.U32 UR32, UR18, 0x4, UR8 ;  /* 0x00000004122078a5 */ /* 0x000fe2000f8e0008 */
[----:B------:R-:W-:Y:S01]  /*45e0*/  MOV R9, UR29 ;  /* 0x0000001d00097c02 */ /* 0x000fe20008000f00 */
[----:B------:R-:W-:Y:S01]  /*45f0*/  UIMAD.WIDE.U32 UR34, UR19, 0x4, UR8 ;  /* 0x00000004132278a5 */ /* 0x000fe2000f8e0008 */
[----:B-1----:R-:W-:Y:S01]  /*4600*/  MOV R10, UR30 ;  /* 0x0000001e000a7c02 */ /* 0x002fe20008000f00 */
[----:B------:R-:W2:Y:S01]  /*4610*/  LDG.E R28, desc[UR16][R4.64+0x1c] ;  /* 0x00001c10041c7981 */ /* 0x000ea2000c1e1900 */
[----:B------:R-:W-:Y:S01]  /*4620*/  MOV R11, UR31 ;  /* 0x0000001f000b7c02 */ /* 0x000fe20008000f00 */
[----:B------:R-:W-:-:S02]  /*4630*/  UIMAD.WIDE.U32 UR28, UR20, 0x4, UR8 ;  /* 0x00000004141c78a5 */ /* 0x000fc4000f8e0008 */
[----:B------:R-:W2:Y:S01]  /*4640*/  LDG.E R8, desc[UR16][R8.64] ;  /* 0x0000001008087981 */ /* 0x000ea2000c1e1900 */
[----:B------:R-:W-:Y:S02]  /*4650*/  MOV R6, UR32 ;  /* 0x0000002000067c02 */ /* 0x000fe40008000f00 */
[----:B------:R-:W-:Y:S01]  /*4660*/  MOV R7, UR33 ;  /* 0x0000002100077c02 */ /* 0x000fe20008000f00 */
[----:B------:R-:W2:Y:S01]  /*4670*/  LDG.E R10, desc[UR16][R10.64] ;  /* 0x000000100a0a7981 */ /* 0x000ea2000c1e1900 */
[----:B------:R-:W-:Y:S02]  /*4680*/  MOV R12, UR34 ;  /* 0x00000022000c7c02 */ /* 0x000fe40008000f00 */
[----:B------:R-:W-:Y:S01]  /*4690*/  MOV R13, UR35 ;  /* 0x00000023000d7c02 */ /* 0x000fe20008000f00 */
[----:B------:R0:W2:Y:S01]  /*46a0*/  LDG.E R27, desc[UR16][R6.64] ;  /* 0x00000010061b7981 */ /* 0x0000a2000c1e1900 */
[----:B------:R-:W-:-:S03]  /*46b0*/  UIMAD.WIDE.U32 UR30, UR21, 0x4, UR8 ;  /* 0x00000004151e78a5 */ /* 0x000fc6000f8e0008 */
[----:B------:R-:W2:Y:S03]  /*46c0*/  LDG.E R9, desc[UR16][R4.64+0x4] ;  /* 0x0000041004097981 */ /* 0x000ea6000c1e1900 */
[----:B0-----:R-:W-:Y:S02]  /*46d0*/  MOV R6, UR30 ;  /* 0x0000001e00067c02 */ /* 0x001fe40008000f00 */
[----:B------:R-:W-:Y:S01]  /*46e0*/  MOV R7, UR31 ;  /* 0x0000001f00077c02 */ /* 0x000fe20008000f00 */
[----:B------:R-:W-:-:S04]  /*46f0*/  UIMAD.WIDE.U32 UR30, UR24, 0x4, UR8 ;  /* 0x00000004181e78a5 */ /* 0x000fc8000f8e0008 */
[----:B------:R0:W2:Y:S02]  /*4700*/  LDG.E R11, desc[UR16][R6.64] ;  /* 0x00000010060b7981 */ /* 0x0000a4000c1e1900 */
[----:B0-----:R-:W-:Y:S02]  /*4710*/  MOV R6, UR30 ;  /* 0x0000001e00067c02 */ /* 0x001fe40008000f00 */
[----:B------:R-:W-:-:S05]  /*4720*/  MOV R7, UR31 ;  /* 0x0000001f00077c02 */ /* 0x000fca0008000f00 */
[----:B------:R-:W2:Y:S01]  /*4730*/  LDG.E R6, desc[UR16][R6.64] ;  /* 0x0000001006067981 */ /* 0x000ea2000c1e1900 */
[----:B-----5:R-:W-:Y:S01]  /*4740*/  FFMA R26, R24, R26, R21 ;  /* 0x0000001a181a7223 */ /* 0x020fe20000000015 */
[----:B------:R-:W-:Y:S02]  /*4750*/  IMAD.U32 R21, RZ, RZ, UR29 ;  /* 0x0000001dff157e24 */ /* 0x000fe4000f8e00ff */
[----:B------:R0:W5:Y:S01]  /*4760*/  LDG.E R24, desc[UR16][R12.64] ;  /* 0x000000100c187981 */ /* 0x000162000c1e1900 */
[----:B---3--:R-:W-:-:S03]  /*4770*/  FFMA R26, R25, R20, R26 ;  /* 0x00000014191a7223 */ /* 0x008fc6000000001a */
[----:B------:R-:W3:Y:S01]  /*4780*/  LDG.E R25, desc[UR16][R4.64+-0x4] ;  /* 0xfffffc1004197981 */ /* 0x000ee2000c1e1900 */
[----:B------:R-:W-:Y:S01]  /*4790*/  MOV R20, UR28 ;  /* 0x0000001c00147c02 */ /* 0x000fe20008000f00 */
[----:B----4-:R-:W-:Y:S01]  /*47a0*/  FFMA R26, R18, R19, R26 ;  /* 0x00000013121a7223 */ /* 0x010fe2000000001a */
[----:B------:R-:W-:Y:S01]  /*47b0*/  UIMAD.WIDE.U32 UR28, UR22, 0x4, UR8 ;  /* 0x00000004161c78a5 */ /* 0x000fe2000f8e0008 */
[----:B------:R-:W4:Y:S02]  /*47c0*/  LDG.E R18, desc[UR16][R4.64] ;  /* 0x0000001004127981 */ /* 0x000f24000c1e1900 */
[----:B--2---:R-:W-:Y:S02]  /*47d0*/  FFMA R19, R17, R14, R26 ;  /* 0x0000000e11137223 */ /* 0x004fe4000000001a */
[----:B------:R-:W2:Y:S01]  /*47e0*/  LDG.E R20, desc[UR16][R20.64] ;  /* 0x0000001014147981 */ /* 0x000ea2000c1e1900 */
[----:B0-----:R-:W-:Y:S02]  /*47f0*/  MOV R12, UR28 ;  /* 0x0000001c000c7c02 */ /* 0x001fe40008000f00 */
[----:B------:R-:W-:Y:S01]  /*4800*/  MOV R13, UR29 ;  /* 0x0000001d000d7c02 */ /* 0x000fe20008000f00 */
[----:B------:R-:W-:Y:S01]  /*4810*/  UIMAD.WIDE.U32 UR28, UR23, 0x4, UR8 ;  /* 0x00000004171c78a5 */ /* 0x000fe2000f8e0008 */
[----:B------:R-:W2:Y:S01]  /*4820*/  LDG.E R17, desc[UR16][R4.64+0x8] ;  /* 0x0000081004117981 */ /* 0x000ea2000c1e1900 */
[----:B------:R-:W-:-:S03]  /*4830*/  FFMA R14, R16, R15, R19 ;  /* 0x0000000f100e7223 */ /* 0x000fc60000000013 */
[----:B------:R-:W2:Y:S01]  /*4840*/  LDG.E R26, desc[UR16][R4.64+0xc] ;  /* 0x00000c10041a7981 */ /* 0x000ea2000c1e1900 */
[----:B------:R-:W-:-:S03]  /*4850*/  MOV R15, UR29 ;  /* 0x0000001d000f7c02 */ /* 0x000fc60008000f00 */
[----:B------:R0:W2:Y:S01]  /*4860*/  LDG.E R16, desc[UR16][R12.64] ;  /* 0x000000100c107981 */ /* 0x0000a2000c1e1900 */
[----:B------:R-:W-:Y:S01]  /*4870*/  FFMA R22, R23, R22, R14 ;  /* 0x0000001617167223 */ /* 0x000fe2000000000e */
[----:B------:R-:W-:Y:S01]  /*4880*/  MOV R14, UR28 ;  /* 0x0000001c000e7c02 */ /* 0x000fe20008000f00 */
[----:B------:R-:W-:Y:S01]  /*4890*/  UIMAD.WIDE.U32 UR28, UR25, 0x4, UR8 ;  /* 0x00000004191c78a5 */ /* 0x000fe2000f8e0008 */
[----:B------:R-:W2:Y:S04]  /*48a0*/  LDG.E R19, desc[UR16][R4.64+0x10] ;  /* 0x0000101004137981 */ /* 0x000ea8000c1e1900 */
[----:B------:R-:W2:Y:S01]  /*48b0*/  LDG.E R14, desc[UR16][R14.64] ;  /* 0x000000100e0e7981 */ /* 0x000ea2000c1e1900 */
[----:B0-----:R-:W-:-:S03]  /*48c0*/  MOV R13, UR29 ;  /* 0x0000001d000d7c02 */ /* 0x001fc60008000f00 */
[----:B------:R-:W2:Y:S01]  /*48d0*/  LDG.E R21, desc[UR16][R4.64+0x14] ;  /* 0x0000141004157981 */ /* 0x000ea2000c1e1900 */
[----:B------:R-:W-:-:S03]  /*48e0*/  MOV R12, UR28 ;  /* 0x0000001c000c7c02 */ /* 0x000fc60008000f00 */
[----:B------:R0:W2:Y:S04]  /*48f0*/  LDG.E R23, desc[UR16][R4.64+0x18] ;  /* 0x0000181004177981 */ /* 0x0000a8000c1e1900 */
[----:B------:R-:W2:Y:S01]  /*4900*/  LDG.E R13, desc[UR16][R12.64] ;  /* 0x000000100c0d7981 */ /* 0x000ea2000c1e1900 */
[----:B------:R-:W-:Y:S01]  /*4910*/  FFMA R8, R29, R8, R22 ;  /* 0x000000081d087223 */ /* 0x000fe20000000016 */
[----:B------:R-:W-:-:S04]  /*4920*/  UIADD3 UR26, UPT, UPT, UR26, 0x10, URZ ;  /* 0x000000101a1a7890 */ /* 0x000fc8000fffe0ff */
[----:B------:R-:W-:Y:S01]  /*4930*/  UISETP.NE.AND UP0, UPT, UR26, URZ, UPT ;  /* 0x000000ff1a00728c */ /* 0x000fe2000bf05270 */
[----:B0-----:R-:W-:Y:S01]  /*4940*/  IADD3 R4, P0, PT, R4, 0x40, RZ ;  /* 0x0000004004047810 */ /* 0x001fe20007f1e0ff */
[----:B------:R-:W-:-:S03]  /*4950*/  ULEA UR7, UR27, UR7, 0x4 ;  /* 0x000000071b077291 */ /* 0x000fc6000f8e20ff */
[----:B------:R-:W-:Y:S01]  /*4960*/  IADD3.X R5, PT, PT, RZ, R5, RZ, P0, !PT ;  /* 0x00000005ff057210 */ /* 0x000fe200007fe4ff */
[----:B------:R-:W-:Y:S02]  /*4970*/  ULEA UR10, UR27, UR10, 0x4 ;  /* 0x0000000a1b0a7291 */ /* 0x000fe4000f8e20ff */
[----:B------:R-:W-:Y:S02]  /*4980*/  ULEA UR11, UR27, UR11, 0x4 ;  /* 0x0000000b1b0b7291 */ /* 0x000fe4000f8e20ff */
[----:B------:R-:W-:Y:S02]  /*4990*/  ULEA UR12, UR27, UR12, 0x4 ;  /* 0x0000000c1b0c7291 */ /* 0x000fe4000f8e20ff */
[----:B------:R-:W-:Y:S02]  /*49a0*/  ULEA UR13, UR27, UR13, 0x4 ;  /* 0x0000000d1b0d7291 */ /* 0x000fe4000f8e20ff */
[----:B------:R-:W-:Y:S02]  /*49b0*/  ULEA UR14, UR27, UR14, 0x4 ;  /* 0x0000000e1b0e7291 */ /* 0x000fe4000f8e20ff */
[----:B------:R-:W-:-:S02]  /*49c0*/  ULEA UR15, UR27, UR15, 0x4 ;  /* 0x0000000f1b0f7291 */ /* 0x000fc4000f8e20ff */
        /* <DEDUP_REMOVED lines=8> */
[----:B------:R-:W-:Y:S01]  /*4a50*/  ULEA UR5, UR27, UR5, 0x4 ;  /* 0x000000051b057291 */ /* 0x000fe2000f8e20ff */
[----:B---3--:R-:W-:-:S04]  /*4a60*/  FFMA R25, R25, R10, R8 ;  /* 0x0000000a19197223 */ /* 0x008fc80000000008 */
[----:B----4-:R-:W-:-:S04]  /*4a70*/  FFMA R18, R18, R27, R25 ;  /* 0x0000001b12127223 */ /* 0x010fc80000000019 */
[----:B-----5:R-:W-:-:S04]  /*4a80*/  FFMA R18, R9, R24, R18 ;  /* 0x0000001809127223 */ /* 0x020fc80000000012 */
[----:B--2---:R-:W-:-:S04]  /*4a90*/  FFMA R17, R17, R20, R18 ;  /* 0x0000001411117223 */ /* 0x004fc80000000012 */
[----:B------:R-:W-:-:S04]  /*4aa0*/  FFMA R26, R26, R11, R17 ;  /* 0x0000000b1a1a7223 */ /* 0x000fc80000000011 */
[----:B------:R-:W-:-:S04]  /*4ab0*/  FFMA R16, R19, R16, R26 ;  /* 0x0000001013107223 */ /* 0x000fc8000000001a */
[----:B------:R-:W-:-:S04]  /*4ac0*/  FFMA R14, R21, R14, R16 ;  /* 0x0000000e150e7223 */ /* 0x000fc80000000010 */
[----:B------:R-:W-:-:S04]  /*4ad0*/  FFMA R23, R23, R6, R14 ;  /* 0x0000000617177223 */ /* 0x000fc8000000000e */
[----:B------:R-:W-:Y:S01]  /*4ae0*/  FFMA R21, R28, R13, R23 ;  /* 0x0000000d1c157223 */ /* 0x000fe20000000017 */
[----:B------:R-:W-:Y:S06]  /*4af0*/  BRA.U UP0, `(.L_x_91) ;  /* 0xfffffff9002c7547 */ /* 0x000fec000b83ffff */
[----:B------:R-:W-:-:S05]  /*4b00*/  UMOV UR5, UR6 ;  /* 0x0000000600057c82 */ /* 0x000fca0008000000 */
.L_x_90:
[----:B------:R-:W0:Y:S02]  /*4b10*/  LDCU UR18, c[0x0][0x3ac] ;  /* 0x00007580ff1277ac */ /* 0x000e240008000800 */
[----:B0-----:R-:W-:-:S04]  /*4b20*/  ULOP3.LUT UR7, UR18, 0xf, URZ, 0xc0, !UPT ;  /* 0x0000000f12077892 */ /* 0x001fc8000f8ec0ff */
[----:B------:R-:W-:-:S09]  /*4b30*/  UISETP.NE.AND UP0, UPT, UR7, URZ, UPT ;  /* 0x000000ff0700728c */ /* 0x000fd2000bf05270 */
[----:B------:R-:W-:Y:S05]  /*4b40*/  BRA.U !UP0, `(.L_x_92) ;  /* 0x00000009081c7547 */ /* 0x000fea000b800000 */
[----:B------:R-:W-:Y:S02]  /*4b50*/  UIADD3 UR7, UPT, UPT, UR7, -0x1, URZ ;  /* 0xffffffff07077890 */ /* 0x000fe4000fffe0ff */
[----:B------:R-:W-:Y:S02]  /*4b60*/  ULOP3.LUT UR19, UR18, 0x7, URZ, 0xc0, !UPT ;  /* 0x0000000712137892 */ /* 0x000fe4000f8ec0ff */
[----:B------:R-:W-:Y:S02]  /*4b70*/  UISETP.GE.U32.AND UP0, UPT, UR7, 0x7, UPT ;  /* 0x000000070700788c */ /* 0x000fe4000bf06070 */
[----:B------:R-:W-:-:S07]  /*4b80*/  UISETP.NE.AND UP1, UPT, UR19, URZ, UPT ;  /* 0x000000ff1300728c */ /* 0x000fce000bf25270 */
[----:B------:R-:W-:Y:S05]  /*4b90*/  BRA.U !UP0, `(.L_x_93) ;  /* 0x0000000108f47547 */ /* 0x000fea000b800000 */
[----:B------:R-:W0:Y:S01]  /*4ba0*/  LDCU UR15, c[0x0][0x3b0] ;  /* 0x00007600ff0f77ac */ /* 0x000e220008000800 */
[----:B------:R-:W-:Y:S01]  /*4bb0*/  MOV R5, UR5 ;  /* 0x0000000500057c02 */ /* 0x000fe20008000f00 */
[----:B------:R-:W1:Y:S01]  /*4bc0*/  LDCU.64 UR12, c[0x0][0x390] ;  /* 0x00007200ff0c77ac */ /* 0x000e620008000a00 */
[----:B0-----:R-:W-:-:S04]  /*4bd0*/  UIMAD UR8, UR5, UR15, UR4 ;  /* 0x0000000f050872a4 */ /* 0x001fc8000f8e0204 */
[----:B------:R-:W-:Y:S02]  /*4be0*/  UIADD3 UR7, UPT, UPT, UR8, UR15, URZ ;  /* 0x0000000f08077290 */ /* 0x000fe4000fffe0ff */
[----:B-1----:R-:W-:Y:S02]  /*4bf0*/  UIMAD.WIDE.U32 UR8, UR8, 0x4, UR12 ;  /* 0x00000004080878a5 */ /* 0x002fe4000f8e000c */
[----:B------:R-:W-:Y:S02]  /*4c00*/  UIMAD.WIDE.U32 UR10, UR7, 0x4, UR12 ;  /* 0x00000004070a78a5 */ /* 0x000fe4000f8e000c */
[----:B------:R-:W-:Y:S02]  /*4c10*/  UIADD3 UR7, UPT, UPT, UR7, UR15, URZ ;  /* 0x0000000f07077290 */ /* 0x000fe4000fffe0ff */
[----:B--234-:R-:W-:Y:S02]  /*4c20*/  MOV R6, UR8 ;  /* 0x0000000800067c02 */ /* 0x01cfe40008000f00 */
[----:B------:R-:W-:Y:S01]  /*4c30*/  MOV R7, UR9 ;  /* 0x0000000900077c02 */ /* 0x000fe20008000f00 */
[----:B------:R-:W-:Y:S01]  /*4c40*/  UIMAD.WIDE.U32 UR8, UR7, 0x4, UR12 ;  /* 0x00000004070878a5 */ /* 0x000fe2000f8e000c */
[----:B------:R-:W-:Y:S01]  /*4c50*/  IMAD.WIDE.U32 R4, R5, 0x4, R2 ;  /* 0x0000000405047825 */ /* 0x000fe200078e0002 */
[----:B------:R-:W-:Y:S01]  /*4c60*/  UIADD3 UR7, UPT, UPT, UR7, UR15, URZ ;  /* 0x0000000f07077290 */ /* 0x000fe2000fffe0ff */
[----:B------:R-:W-:Y:S01]  /*4c70*/  MOV R8, UR10 ;  /* 0x0000000a00087c02 */ /* 0x000fe20008000f00 */
[----:B------:R0:W2:Y:S01]  /*4c80*/  LDG.E R12, desc[UR16][R6.64] ;  /* 0x00000010060c7981 */ /* 0x0000a2000c1e1900 */
[----:B------:R-:W-:Y:S01]  /*4c90*/  MOV R9, UR11 ;  /* 0x0000000b00097c02 */ /* 0x000fe20008000f00 */
[----:B------:R-:W-:Y:S01]  /*4ca0*/  UIADD3 UR10, UPT, UPT, UR7, UR15, URZ ;  /* 0x0000000f070a7290 */ /* 0x000fe2000fffe0ff */
[----:B------:R-:W-:Y:S01]  /*4cb0*/  MOV R10, UR8 ;  /* 0x00000008000a7c02 */ /* 0x000fe20008000f00 */
[----:B------:R-:W2:Y:S01]  /*4cc0*/  LDG.E R14, desc[UR16][R4.64] ;  /* 0x00000010040e7981 */ /* 0x000ea2000c1e1900 */
[----:B------:R-:W-:Y:S01]  /*4cd0*/  MOV R11, UR9 ;  /* 0x00000009000b7c02 */ /* 0x000fe20008000f00 */
[----:B------:R-:W-:-:S02]  /*4ce0*/  UIMAD.WIDE.U32 UR8, UR7, 0x4, UR12 ;  /* 0x00000004070878a5 */ /* 0x000fc4000f8e000c */
[----:B------:R-:W-:Y:S01]  /*4cf0*/  UIADD3 UR7, UPT, UPT, UR10, UR15, URZ ;  /* 0x0000000f0a077290 */ /* 0x000fe2000fffe0ff */
[----:B------:R1:W3:Y:S01]  /*4d00*/  LDG.E R13, desc[UR16][R8.64] ;  /* 0x00000010080d7981 */ /* 0x0002e2000c1e1900 */
[----:B------:R-:W-:-:S03]  /*4d10*/  UIMAD.WIDE.U32 UR10, UR10, 0x4, UR12 ;  /* 0x000000040a0a78a5 */ /* 0x000fc6000f8e000c */
[----:B------:R-:W3:Y:S01]  /*4d20*/  LDG.E R16, desc[UR16][R4.64+0x4] ;  /* 0x0000041004107981 */ /* 0x000ee2000c1e1900 */
[----:B------:R-:W-:Y:S01]  /*4d30*/  MOV R24, UR8 ;  /* 0x0000000800187c02 */ /* 0x000fe20008000f00 */
[----:B------:R-:W-:Y:S01]  /*4d40*/  UIADD3 UR14, UPT, UPT, UR7, UR15, URZ ;  /* 0x0000000f070e7290 */ /* 0x000fe2000fffe0ff */
[----:B------:R-:W-:Y:S01]  /*4d50*/  MOV R25, UR9 ;  /* 0x0000000900197c02 */ /* 0x000fe20008000f00 */
[----:B------:R4:W5:Y:S01]  /*4d60*/  LDG.E R15, desc[UR16][R10.64] ;  /* 0x000000100a0f7981 */ /* 0x000962000c1e1900 */
[----:B------:R-:W-:Y:S01]  /*4d70*/  UIMAD.WIDE.U32 UR8, UR7, 0x4, UR12 ;  /* 0x00000004070878a5 */ /* 0x000fe2000f8e000c */
[----:B------:R-:W-:Y:S02]  /*4d80*/  IMAD.U32 R26, RZ, RZ, UR10 ;  /* 0x0000000aff1a7e24 */ /* 0x000fe4000f8e00ff */
[----:B------:R-:W5:Y:S01]  /*4d90*/  LDG.E R18, desc[UR16][R4.64+0x8] ;  /* 0x0000081004127981 */ /* 0x000f62000c1e1900 */
[----:B------:R-:W-:Y:S01]  /*4da0*/  MOV R27, UR11 ;  /* 0x0000000b001b7c02 */ /* 0x000fe20008000f00 */
[----:B------:R-:W-:-:S02]  /*4db0*/  UIMAD.WIDE.U32 UR10, UR14, 0x4, UR12 ;  /* 0x000000040e0a78a5 */ /* 0x000fc4000f8e000c */
[----:B------:R-:W5:Y:S01]  /*4dc0*/  LDG.E R20, desc[UR16][R24.64] ;  /* 0x0000001018147981 */ /* 0x000f62000c1e1900 */
[----:B------:R-:W-:Y:S01]  /*4dd0*/  UIADD3 UR14, UPT, UPT, UR14, UR15, URZ ;  /* 0x0000000f0e0e7290 */ /* 0x000fe2000fffe0ff */
[----:B0-----:R-:W-:Y:S02]  /*4de0*/  MOV R6, UR8 ;  /* 0x0000000800067c02 */ /* 0x001fe40008000f00 */
[----:B------:R-:W5:Y:S01]  /*4df0*/  LDG.E R17, desc[UR16][R4.64+0xc] ;  /* 0x00000c1004117981 */ /* 0x000f62000c1e1900 */
[----:B------:R-:W-:Y:S01]  /*4e00*/  MOV R7, UR9 ;  /* 0x0000000900077c02 */ /* 0x000fe20008000f00 */
[----:B------:R-:W-:Y:S02]  /*4e10*/  UIMAD.WIDE.U32 UR8, UR14, 0x4, UR12 ;  /* 0x000000040e0878a5 */ /* 0x000fe4000f8e000c */
[----:B------:R-:W5:Y:S01]  /*4e20*/  LDG.E R22, desc[UR16][R26.64] ;  /* 0x000000101a167981 */ /* 0x000f62000c1e1900 */
[----:B-1----:R-:W-:-:S03]  /*4e30*/  MOV R9, UR11 ;  /* 0x0000000b00097c02 */ /* 0x002fc60008000f00 */
[----:B------:R-:W5:Y:S01]  /*4e40*/  LDG.E R19, desc[UR16][R4.64+0x10] ;  /* 0x0000101004137981 */ /* 0x000f62000c1e1900 */
[----:B------:R-:W-:-:S03]  /*4e50*/  MOV R8, UR10 ;  /* 0x0000000a00087c02 */ /* 0x000fc60008000f00 */
[----:B------:R-:W5:Y:S01]  /*4e60*/  LDG.E R6, desc[UR16][R6.64] ;  /* 0x0000001006067981 */ /* 0x000f62000c1e1900 */
[----:B----4-:R-:W-:-:S03]  /*4e70*/  MOV R10, UR8 ;  /* 0x00000008000a7c02 */ /* 0x010fc60008000f00 */
[----:B------:R-:W4:Y:S01]  /*4e80*/  LDG.E R23, desc[UR16][R4.64+0x14] ;  /* 0x0000141004177981 */ /* 0x000f22000c1e1900 */
[----:B------:R-:W-:-:S03]  /*4e90*/  MOV R11, UR9 ;  /* 0x00000009000b7c02 */ /* 0x000fc60008000f00 */
[----:B------:R-:W4:Y:S04]  /*4ea0*/  LDG.E R9, desc[UR16][R8.64] ;  /* 0x0000001008097981 */ /* 0x000f28000c1e1900 */
[----:B------:R-:W4:Y:S04]  /*4eb0*/  LDG.E R24, desc[UR16][R4.64+0x18] ;  /* 0x0000181004187981 */ /* 0x000f28000c1e1900 */
[----:B------:R-:W4:Y:S04]  /*4ec0*/  LDG.E R28, desc[UR16][R4.64+0x1c] ;  /* 0x00001c10041c7981 */ /* 0x000f28000c1e1900 */
[----:B------:R-:W4:Y:S01]  /*4ed0*/  LDG.E R10, desc[UR16][R10.64] ;  /* 0x000000100a0a7981 */ /* 0x000f22000c1e1900 */
[----:B------:R-:W-:Y:S01]  /*4ee0*/  UIADD3 UR5, UPT, UPT, UR5, 0x8, URZ ;  /* 0x0000000805057890 */ /* 0x000fe2000fffe0ff */
[----:B--2---:R-:W-:-:S04]  /*4ef0*/  FFMA R21, R14, R12, R21 ;  /* 0x0000000c0e157223 */ /* 0x004fc80000000015 */
[----:B---3--:R-:W-:-:S04]  /*4f00*/  FFMA R13, R16, R13, R21 ;  /* 0x0000000d100d7223 */ /* 0x008fc80000000015 */
[----:B-----5:R-:W-:-:S04]  /*4f10*/  FFMA R18, R18, R15, R13 ;  /* 0x0000000f12127223 */ /* 0x020fc8000000000d */
[----:B------:R-:W-:-:S04]  /*4f20*/  FFMA R18, R17, R20, R18 ;  /* 0x0000001411127223 */ /* 0x000fc80000000012 */
[----:B------:R-:W-:-:S04]  /*4f30*/  FFMA R18, R19, R22, R18 ;  /* 0x0000001613127223 */ /* 0x000fc80000000012 */
[----:B----4-:R-:W-:-:S04]  /*4f40*/  FFMA R23, R23, R6, R18 ;  /* 0x0000000617177223 */ /* 0x010fc80000000012 */
[----:B------:R-:W-:-:S04]  /*4f50*/  FFMA R9, R24, R9, R23 ;  /* 0x0000000918097223 */ /* 0x000fc80000000017 */
[----:B------:R-:W-:-:S07]  /*4f60*/  FFMA R21, R28, R10, R9 ;  /* 0x0000000a1c157223 */ /* 0x000fce0000000009 */
.L_x_93:
        /* <DEDUP_REMOVED lines=8> */
[----:B------:R-:W1:Y:S04]  /*4ff0*/  LDCU.64 UR8, c[0x0][0x390] ;  /* 0x00007200ff0877ac */ /* 0x000e680008000a00 */
[----:B------:R-:W-:-:S05]  /*5000*/  IMAD.WIDE.U32 R4, R5, 0x4, R2 ;  /* 0x0000000405047825 */ /* 0x000fca00078e0002 */
[----:B------:R-:W5:Y:S04]  /*5010*/  LDG.E R14, desc[UR16][R4.64] ;  /* 0x00000010040e7981 */ /* 0x000f68000c1e1900 */
[----:B--23--:R-:W2:Y:S01]  /*5020*/  LDG.E R15, desc[UR16][R4.64+0x4] ;  /* 0x00000410040f7981 */ /* 0x00cea2000c1e1900 */
[----:B0-----:R-:W-:-:S03]  /*5030*/  UIMAD UR10, UR5, UR7, UR4 ;  /* 0x00000007050a72a4 */ /* 0x001fc6000f8e0204 */
[----:B------:R-:W3:Y:S01]  /*5040*/  LDG.E R17, desc[UR16][R4.64+0x8] ;  /* 0x0000081004117981 */ /* 0x000ee2000c1e1900 */
[----:B-1----:R-:W-:-:S03]  /*5050*/  UIMAD.WIDE.U32 UR12, UR10, 0x4, UR8 ;  /* 0x000000040a0c78a5 */ /* 0x002fc6000f8e0008 */
[----:B------:R-:W3:Y:S01]  /*5060*/  LDG.E R19, desc[UR16][R4.64+0xc] ;  /* 0x00000c1004137981 */ /* 0x000ee2000c1e1900 */
[----:B------:R-:W-:-:S04]  /*5070*/  UIADD3 UR10, UPT, UPT, UR10, UR7, URZ ;  /* 0x000000070a0a7290 */ /* 0x000fc8000fffe0ff */
[----:B------:R-:W-:Y:S01]  /*5080*/  UIMAD.WIDE.U32 UR14, UR10, 0x4, UR8 ;  /* 0x000000040a0e78a5 */ /* 0x000fe2000f8e0008 */
[----:B----4-:R-:W-:Y:S01]  /*5090*/  MOV R6, UR12 ;  /* 0x0000000c00067c02 */ /* 0x010fe20008000f00 */
[----:B------:R-:W-:Y:S01]  /*50a0*/  UIADD3 UR10, UPT, UPT, UR10, UR7, URZ ;  /* 0x000000070a0a7290 */ /* 0x000fe2000fffe0ff */
[----:B------:R-:W-:-:S03]  /*50b0*/  MOV R7, UR13 ;  /* 0x0000000d00077c02 */ /* 0x000fc60008000f00 */
[----:B------:R-:W-:Y:S02]  /*50c0*/  UIMAD.WIDE.U32 UR12, UR10, 0x4, UR8 ;  /* 0x000000040a0c78a5 */ /* 0x000fe4000f8e0008 */
[----:B------:R-:W-:Y:S01]  /*50d0*/  UIADD3 UR7, UPT, UPT, UR10, UR7, URZ ;  /* 0x000000070a077290 */ /* 0x000fe2000fffe0ff */
[----:B------:R-:W-:Y:S01]  /*50e0*/  MOV R8, UR14 ;  /* 0x0000000e00087c02 */ /* 0x000fe20008000f00 */
[----:B------:R-:W5:Y:S01]  /*50f0*/  LDG.E R6, desc[UR16][R6.64] ;  /* 0x0000001006067981 */ /* 0x000f62000c1e1900 */
[----:B------:R-:W-:Y:S01]  /*5100*/  MOV R9, UR15 ;  /* 0x0000000f00097c02 */ /* 0x000fe20008000f00 */
[----:B------:R-:W-:Y:S01]  /*5110*/  UIMAD.WIDE.U32 UR8, UR7, 0x4, UR8 ;  /* 0x00000004070878a5 */ /* 0x000fe2000f8e0008 */
[----:B------:R-:W-:Y:S02]  /*5120*/  MOV R10, UR12 ;  /* 0x0000000c000a7c02 */ /* 0x000fe40008000f00 */
[----:B------:R-:W-:Y:S01]  /*5130*/  MOV R11, UR13 ;  /* 0x0000000d000b7c02 */ /* 0x000fe20008000f00 */
[----:B------:R-:W2:Y:S02]  /*5140*/  LDG.E R8, desc[UR16][R8.64] ;  /* 0x0000001008087981 */ /* 0x000ea4000c1e1900 */
[----:B------:R-:W-:-:S02]  /*5150*/  MOV R12, UR8 ;  /* 0x00000008000c7c02 */ /* 0x000fc40008000f00 */
[----:B------:R-:W-:Y:S01]  /*5160*/  MOV R13, UR9 ;  /* 0x00000009000d7c02 */ /* 0x000fe20008000f00 */
[----:B------:R-:W3:Y:S04]  /*5170*/  LDG.E R10, desc[UR16][R10.64] ;  /* 0x000000100a0a7981 */ /* 0x000ee8000c1e1900 */
[----:B------:R-:W4:Y:S01]  /*5180*/  LDG.E R12, desc[UR16][R12.64] ;  /* 0x000000100c0c7981 */ /* 0x000f22000c1e1900 */
[----:B------:R-:W-:Y:S01]  /*5190*/  UIADD3 UR5, UPT, UPT, UR5, 0x4, URZ ;  /* 0x0000000405057890 */ /* 0x000fe2000fffe0ff */
[----:B-----5:R-:W-:-:S04]  /*51a0*/  FFMA R6, R14, R6, R21 ;  /* 0x000000060e067223 */ /* 0x020fc80000000015 */
[----:B--2---:R-:W-:-:S04]  /*51b0*/  FFMA R6, R15, R8, R6 ;  /* 0x000000080f067223 */ /* 0x004fc80000000006 */
[----:B---3--:R-:W-:-:S04]  /*51c0*/  FFMA R6, R17, R10, R6 ;  /* 0x0000000a11067223 */ /* 0x008fc80000000006 */
[----:B----4-:R-:W-:-:S07]  /*51d0*/  FFMA R21, R19, R12, R6 ;  /* 0x0000000c13157223 */ /* 0x010fce0000000006 */
.L_x_94:
[----:B------:R-:W-:Y:S05]  /*51e0*/  BRA.U !UP1, `(.L_x_92) ;  /* 0x0000000109747547 */ /* 0x000fea000b800000 */
[----:B------:R-:W0:Y:S01]  /*51f0*/  LDCU UR10, c[0x0][0x3b0] ;  /* 0x00007600ff0a77ac */ /* 0x000e220008000800 */
[----:B------:R-:W-:Y:S01]  /*5200*/  MOV R5, UR5 ;  /* 0x0000000500057c02 */ /* 0x000fe20008000f00 */
[----:B------:R-:W1:Y:S04]  /*5210*/  LDCU.64 UR8, c[0x0][0x390] ;  /* 0x00007200ff0877ac */ /* 0x000e680008000a00 */
[----:B------:R-:W-:-:S05]  /*5220*/  IMAD.WIDE.U32 R4, R5, 0x4, R2 ;  /* 0x0000000405047825 */ /* 0x000fca00078e0002 */
[----:B------:R-:W5:Y:S01]  /*5230*/  LDG.E R8, desc[UR16][R4.64] ;  /* 0x0000001004087981 */ /* 0x000f62000c1e1900 */
[----:B0-----:R-:W-:-:S04]  /*5240*/  UIMAD UR7, UR5, UR10, UR4 ;  /* 0x0000000a050772a4 */ /* 0x001fc8000f8e0204 */
[----:B-1----:R-:W-:-:S06]  /*5250*/  UIMAD.WIDE.U32 UR12, UR7, 0x4, UR8 ;  /* 0x00000004070c78a5 */ /* 0x002fcc000f8e0008 */
[----:B--234-:R-:W-:Y:S02]  /*5260*/  MOV R6, UR12 ;  /* 0x0000000c00067c02 */ /* 0x01cfe40008000f00 */
[----:B------:R-:W-:-:S05]  /*5270*/  MOV R7, UR13 ;  /* 0x0000000d00077c02 */ /* 0x000fca0008000f00 */
[----:B------:R-:W5:Y:S01]  /*5280*/  LDG.E R6, desc[UR16][R6.64] ;  /* 0x0000001006067981 */ /* 0x000f62000c1e1900 */
[----:B------:R-:W-:Y:S01]  /*5290*/  UISETP.NE.AND UP0, UPT, UR18, 0x1, UPT ;  /* 0x000000011200788c */ /* 0x000fe2000bf05270 */
[----:B-----5:R-:W-:-:S08]  /*52a0*/  FFMA R21, R8, R6, R21 ;  /* 0x0000000608157223 */ /* 0x020fd00000000015 */
[----:B------:R-:W-:Y:S05]  /*52b0*/  BRA.U !UP0, `(.L_x_92) ;  /* 0x0000000108407547 */ /* 0x000fea000b800000 */
[----:B------:R-:W-:Y:S01]  /*52c0*/  UISETP.NE.AND UP0, UPT, UR18, 0x2, UPT ;  /* 0x000000021200788c */ /* 0x000fe2000bf05270 */
[----:B------:R-:W2:Y:S01]  /*52d0*/  LDG.E R10, desc[UR16][R4.64+0x4] ;  /* 0x00000410040a7981 */ /* 0x000ea2000c1e1900 */
[----:B------:R-:W-:-:S04]  /*52e0*/  UIADD3 UR5, UPT, UPT, UR7, UR10, URZ ;  /* 0x0000000a07057290 */ /* 0x000fc8000fffe0ff */
[----:B------:R-:W-:Y:S01]  /*52f0*/  UIMAD.WIDE.U32 UR12, UR5, 0x4, UR8 ;  /* 0x00000004050c78a5 */ /* 0x000fe2000f8e0008 */
[----:B------:R-:W-:-:S04]  /*5300*/  PLOP3.LUT P0, PT, PT, PT, UP0, 0x80, 0x8 ;  /* 0x000000000008781c */ /* 0x000fc80003f0f008 */
[----:B------:R-:W-:Y:S01]  /*5310*/  @UP0 UIADD3 UR5, UPT, UPT, UR5, UR10, URZ ;  /* 0x0000000a05050290 */ /* 0x000fe2000fffe0ff */
[----:B------:R-:W-:Y:S01]  /*5320*/  MOV R6, UR12 ;  /* 0x0000000c00067c02 */ /* 0x000fe20008000f00 */
[----:B------:R-:W-:Y:S02]  /*5330*/  IMAD.U32 R7, RZ, RZ, UR13 ;  /* 0x0000000dff077e24 */ /* 0x000fe4000f8e00ff */
[----:B------:R-:W-:-:S03]  /*5340*/  @UP0 UIMAD.WIDE.U32 UR8, UR5, 0x4, UR8 ;  /* 0x00000004050808a5 */ /* 0x000fc6000f8e0008 */
[----:B------:R-:W2:Y:S03]  /*5350*/  LDG.E R6, desc[UR16][R6.64] ;  /* 0x0000001006067981 */ /* 0x000ea6000c1e1900 */
[----:B------:R-:W-:Y:S01]  /*5360*/  MOV R8, UR8 ;  /* 0x0000000800087c02 */ /* 0x000fe20008000f00 */
[----:B------:R-:W3:Y:S01]  /*5370*/  @P0 LDG.E R12, desc[UR16][R4.64+0x8] ;  /* 0x00000810040c0981 */ /* 0x000ee2000c1e1900 */
[----:B------:R-:W-:-:S05]  /*5380*/  MOV R9, UR9 ;  /* 0x0000000900097c02 */ /* 0x000fca0008000f00 */
[----:B------:R-:W3:Y:S01]  /*5390*/  @P0 LDG.E R8, desc[UR16][R8.64] ;  /* 0x0000001008080981 */ /* 0x000ee2000c1e1900 */
[----:B--2---:R-:W-:-:S04]  /*53a0*/  FFMA R21, R10, R6, R21 ;  /* 0x000000060a157223 */ /* 0x004fc80000000015 */
[----:B---3--:R-:W-:-:S07]  /*53b0*/  @P0 FFMA R21, R12, R8, R21 ;  /* 0x000000080c150223 */ /* 0x008fce0000000015 */
.L_x_92:
[----:B------:R-:W2:Y:S01]  /*53c0*/  LDCU UR5, c[0x0][0x3b0] ;  /* 0x00007600ff0577ac */ /* 0x000ea20008000800 */
[----:B------:R-:W0:Y:S01]  /*53d0*/  LDC.64 R4, c[0x0][0x3a0] ;  /* 0x0000e800ff047b82 */ /* 0x000e220000000a00 */
[----:B--234-:R-:W-:-:S05]  /*53e0*/  MOV R7, UR5 ;  /* 0x0000000500077c02 */ /* 0x01cfca0008000f00 */
[----:B------:R-:W-:Y:S01]  /*53f0*/  IMAD R7, R0, R7, UR4 ;  /* 0x0000000400077e24 */ /* 0x000fe2000f8e0207 */
[----:B------:R-:W-:-:S03]  /*5400*/  UIADD3 UR4, UPT, UPT, UR4, 0x1, URZ ;  /* 0x0000000104047890 */ /* 0x000fc6000fffe0ff */
[----:B0-----:R-:W-:Y:S01]  /*5410*/  IMAD.WIDE R4, R7, 0x4, R4 ;  /* 0x0000000407047825 */ /* 0x001fe200078e0204 */
[----:B------:R-:W-:-:S04]  /*5420*/  UISETP.NE.AND UP0, UPT, UR4, UR5, UPT ;  /* 0x000000050400728c */ /* 0x000fc8000bf05270 */
[----:B------:R0:W-:Y:S02]  /*5430*/  STG.E desc[UR16][R4.64], R21 ;  /* 0x0000001504007986 */ /* 0x0001e4000c101910 */
[----:B------:R-:W-:-:S13]  /*5440*/  PLOP3.LUT P0, PT, PT, PT, UP0, 0x80, 0x8 ;  /* 0x000000000008781c */ /* 0x000fda0003f0f008 */
[----:B0-----:R-:W-:Y:S05]  /*5450*/  @!P0 EXIT ;  /* 0x000000000000894d */ /* 0x001fea0003800000 */
[----:B------:R-:W-:Y:S05]  /*5460*/  BRA `(.L_x_95) ;  /* 0xffffffec00607947 */ /* 0x000fea000383ffff */
.L_x_89:
[C---:B01----:R-:W-:Y:S01]  /*5470*/  IADD3 R2, PT, PT, R9.reuse, -0x1, RZ ;  /* 0xffffffff09027810 */ /* 0x043fe20007ffe0ff */
[----:B--234-:R-:W-:Y:S01]  /*5480*/  HFMA2 R7, -RZ, RZ, 0, 0 ;  /* 0x00000000ff077431 */ /* 0x01cfe200000001ff */
[----:B------:R-:W-:Y:S02]  /*5490*/  LOP3.LUT R6, R9, 0x7, RZ, 0xc0, !PT ;  /* 0x0000000709067812 */ /* 0x000fe400078ec0ff */
[----:B------:R-:W-:Y:S02]  /*54a0*/  ISETP.GE.U32.AND P0, PT, R2, 0x7, PT ;  /* 0x000000070200780c */ /* 0x000fe40003f06070 */
[----:B------:R-:W-:-:S11]  /*54b0*/  ISETP.NE.AND P1, PT, R6, RZ, PT ;  /* 0x000000ff0600720c */ /* 0x000fd60003f25270 */
[----:B------:R-:W-:Y:S05]  /*54c0*/  @!P0 BRA `(.L_x_96) ;  /* 0x0000000000408947 */ /* 0x000fea0003800000 */
[----:B------:R-:W0:Y:S01]  /*54d0*/  LDC.64 R4, c[0x0][0x3a0] ;  /* 0x0000e800ff047b82 */ /* 0x000e220000000a00 */
[----:B------:R-:W-:Y:S01]  /*54e0*/  LOP3.LUT R7, R9, 0x7ffffff8, RZ, 0xc0, !PT ;  /* 0x7ffffff809077812 */ /* 0x000fe200078ec0ff */
[----:B------:R-:W-:-:S06]  /*54f0*/  UMOV UR4, URZ ;  /* 0x000000ff00047c82 */ /* 0x000fcc0008000000 */
.L_x_97:
[----:B-1----:R-:W-:Y:S01]  /*5500*/  IMAD R3, R0, R9, UR4 ;  /* 0x0000000400037e24 */ /* 0x002fe2000f8e0209 */
[----:B------:R-:W-:-:S03]  /*5510*/  UIADD3 UR4, UPT, UPT, UR4, 0x8, URZ ;  /* 0x0000000804047890 */ /* 0x000fc6000fffe0ff */
[----:B0-----:R-:W-:-:S03]  /*5520*/  IMAD.WIDE R2, R3, 0x4, R4 ;  /* 0x0000000403027825 */ /* 0x001fc600078e0204 */
[----:B------:R-:W-:Y:S02]  /*5530*/  ISETP.NE.AND P0, PT, R7, UR4, PT ;  /* 0x0000000407007c0c */ /* 0x000fe4000bf05270 */
[----:B------:R1:W-:Y:S04]  /*5540*/  STG.E desc[UR16][R2.64], RZ ;  /* 0x000000ff02007986 */ /* 0x0003e8000c101910 */
[----:B------:R1:W-:Y:S04]  /*5550*/  STG.E desc[UR16][R2.64+0x4], RZ ;  /* 0x000004ff02007986 */ /* 0x0003e8000c101910 */
[----:B------:R1:W-:Y:S04]  /*5560*/  STG.E desc[UR16][R2.64+0x8], RZ ;  /* 0x000008ff02007986 */ /* 0x0003e8000c101910 */
[----:B------:R1:W-:Y:S04]  /*5570*/  STG.E desc[UR16][R2.64+0xc], RZ ;  /* 0x00000cff02007986 */ /* 0x0003e8000c101910 */
[----:B------:R1:W-:Y:S04]  /*5580*/  STG.E desc[UR16][R2.64+0x10], RZ ;  /* 0x000010ff02007986 */ /* 0x0003e8000c101910 */
[----:B------:R1:W-:Y:S04]  /*5590*/  STG.E desc[UR16][R2.64+0x14], RZ ;  /* 0x000014ff02007986 */ /* 0x0003e8000c101910 */
[----:B------:R1:W-:Y:S04]  /*55a0*/  STG.E desc[UR16][R2.64+0x18], RZ ;  /* 0x000018ff02007986 */ /* 0x0003e8000c101910 */
[----:B------:R1:W-:Y:S01]  /*55b0*/  STG.E desc[UR16][R2.64+0x1c], RZ ;  /* 0x00001cff02007986 */ /* 0x0003e2000c101910 */
[----:B------:R-:W-:Y:S05]  /*55c0*/  @P0 BRA `(.L_x_97) ;  /* 0xfffffffc00cc0947 */ /* 0x000fea000383ffff */
.L_x_96:
[----:B------:R-:W-:Y:S05]  /*55d0*/  @!P1 EXIT ;  /* 0x000000000000994d */ /* 0x000fea0003800000 */
[----:B------:R-:W-:Y:S02]  /*55e0*/  ISETP.GE.U32.AND P0, PT, R6, 0x4, PT ;  /* 0x000000040600780c */ /* 0x000fe40003f06070 */
[----:B------:R-:W-:-:S04]  /*55f0*/  LOP3.LUT R4, R9, 0x3, RZ, 0xc0, !PT ;  /* 0x0000000309047812 */ /* 0x000fc800078ec0ff */
[----:B------:R-:W-:-:S07]  /*5600*/  ISETP.NE.AND P1, PT, R4, RZ, PT ;  /* 0x000000ff0400720c */ /* 0x000fce0003f25270 */
[----:B------:R-:W-:Y:S06]  /*5610*/  @!P0 BRA `(.L_x_98) ;  /* 0x0000000000208947 */ /* 0x000fec0003800000 */
[----:B-1----:R-:W0:Y:S01]  /*5620*/  LDC.64 R2, c[0x0][0x3a0] ;  /* 0x0000e800ff027b82 */ /* 0x002e220000000a00 */
[----:B------:R-:W-:Y:S01]  /*5630*/  IMAD R5, R0, R9, R7 ;  /* 0x0000000900057224 */ /* 0x000fe200078e0207 */
[----:B------:R-:W-:-:S03]  /*5640*/  IADD3 R7, PT, PT, R7, 0x4, RZ ;  /* 0x0000000407077810 */ /* 0x000fc60007ffe0ff */
[----:B0-----:R-:W-:-:S05]  /*5650*/  IMAD.WIDE R2, R5, 0x4, R2 ;  /* 0x0000000405027825 */ /* 0x001fca00078e0202 */
[----:B------:R0:W-:Y:S04]  /*5660*/  STG.E desc[UR16][R2.64], RZ ;  /* 0x000000ff02007986 */ /* 0x0001e8000c101910 */
[----:B------:R0:W-:Y:S04]  /*5670*/  STG.E desc[UR16][R2.64+0x4], RZ ;  /* 0x000004ff02007986 */ /* 0x0001e8000c101910 */
[----:B------:R0:W-:Y:S04]  /*5680*/  STG.E desc[UR16][R2.64+0x8], RZ ;  /* 0x000008ff02007986 */ /* 0x0001e8000c101910 */
[----:B------:R0:W-:Y:S02]  /*5690*/  STG.E desc[UR16][R2.64+0xc], RZ ;  /* 0x00000cff02007986 */ /* 0x0001e4000c101910 */
.L_x_98:
[----:B------:R-:W-:Y:S05]  /*56a0*/  @!P1 EXIT ;  /* 0x000000000000994d */ /* 0x000fea0003800000 */
[----:B------:R-:W-:Y:S02]  /*56b0*/  ISETP.NE.AND P1, PT, R4, 0x1, PT ;  /* 0x000000010400780c */ /* 0x000fe40003f25270 */
[----:B------:R-:W-:-:S04]  /*56c0*/  LOP3.LUT R4, R9, 0x1, RZ, 0xc0, !PT ;  /* 0x0000000109047812 */ /* 0x000fc800078ec0ff */
[----:B------:R-:W-:-:S07]  /*56d0*/  ISETP.NE.U32.AND P0, PT, R4, 0x1, PT ;  /* 0x000000010400780c */ /* 0x000fce0003f05070 */
[----:B01----:R-:W0:Y:S01]  /*56e0*/  @P1 LDC.64 R2, c[0x0][0x3a0] ;  /* 0x0000e800ff021b82 */ /* 0x003e220000000a00 */
[----:B------:R-:W-:-:S04]  /*56f0*/  @P1 IMAD R5, R0, R9, R7 ;  /* 0x0000000900051224 */ /* 0x000fc800078e0207 */
[----:B0-----:R-:W-:-:S05]  /*5700*/  @P1 IMAD.WIDE R2, R5, 0x4, R2 ;  /* 0x0000000405021825 */ /* 0x001fca00078e0202 */
[----:B------:R0:W-:Y:S04]  /*5710*/  @P1 STG.E desc[UR16][R2.64], RZ ;  /* 0x000000ff02001986 */ /* 0x0001e8000c101910 */
[----:B------:R0:W-:Y:S01]  /*5720*/  @P1 STG.E desc[UR16][R2.64+0x4], RZ ;  /* 0x000004ff02001986 */ /* 0x0001e2000c101910 */
[----:B------:R-:W-:Y:S05]  /*5730*/  @P0 EXIT ;  /* 0x000000000000094d */ /* 0x000fea0003800000 */
[----:B0-----:R-:W0:Y:S01]  /*5740*/  LDC.64 R2, c[0x0][0x3a0] ;  /* 0x0000e800ff027b82 */ /* 0x001e220000000a00 */
[----:B------:R-:W-:-:S05]  /*5750*/  @P1 IADD3 R7, PT, PT, R7, 0x2, RZ ;  /* 0x0000000207071810 */ /* 0x000fca0007ffe0ff */
[----:B------:R-:W-:-:S04]  /*5760*/  IMAD R7, R0, R9, R7 ;  /* 0x0000000900077224 */ /* 0x000fc800078e0207 */
[----:B0-----:R-:W-:-:S05]  /*5770*/  IMAD.WIDE R2, R7, 0x4, R2 ;  /* 0x0000000407027825 */ /* 0x001fca00078e0202 */
[----:B------:R-:W-:Y:S01]  /*5780*/  STG.E desc[UR16][R2.64], RZ ;  /* 0x000000ff02007986 */ /* 0x000fe2000c101910 */
[----:B------:R-:W-:Y:S05]  /*5790*/  EXIT ;  /* 0x000000000000794d */ /* 0x000fea0003800000 */
        .weak           $__internal_0_$__cuda_sm20_rcp_rn_f32_slowpath
        .type           $__internal_0_$__cuda_sm20_rcp_rn_f32_slowpath,@function
        .size           $__internal_0_$__cuda_sm20_rcp_rn_f32_slowpath,($__internal_1_$__cuda_sm20_sqrt_rn_f32_slowpath - $__internal_0_$__cuda_sm20_rcp_rn_f32_slowpath)
$__internal_0_$__cuda_sm20_rcp_rn_f32_slowpath:
[----:B------:R-:W-:-:S04]  /*57a0*/  SHF.L.U32 R3, R2, 0x1, RZ ;  /* 0x0000000102037819 */ /* 0x000fc800000006ff */
[----:B------:R-:W-:-:S04]  /*57b0*/  SHF.R.U32.HI R9, RZ, 0x18, R3 ;  /* 0x00000018ff097819 */ /* 0x000fc80000011603 */
[----:B------:R-:W-:-:S13]  /*57c0*/  ISETP.NE.U32.AND P0, PT, R9, RZ, PT ;  /* 0x000000ff0900720c */ /* 0x000fda0003f05070 */
[----:B------:R-:W-:Y:S05]  /*57d0*/  @P0 BRA `(.L_x_99) ;  /* 0x00000000002c0947 */ /* 0x000fea0003800000 */
[----:B------:R-:W-:-:S04]  /*57e0*/  SHF.L.U32 R3, R2, 0x1, RZ ;  /* 0x0000000102037819 */ /* 0x000fc800000006ff */
[----:B------:R-:W-:-:S13]  /*57f0*/  ISETP.NE.AND P0, PT, R3, RZ, PT ;  /* 0x000000ff0300720c */ /* 0x000fda0003f05270 */
[----:B------:R2:W3:Y:S01]  /*5800*/  @!P0 MUFU.RCP R3, R2 ;  /* 0x0000000200038308 */ /* 0x0004e20000001000 */
[----:B------:R-:W-:Y:S05]  /*5810*/  @!P0 BRA `(.L_x_100) ;  /* 0x0000000000a48947 */ /* 0x000fea0003800000 */
[----:B------:R-:W-:-:S04]  /*5820*/  FFMA R5, R2, 1.84467440737095516160e+19, RZ ;  /* 0x5f80000002057823 */ /* 0x000fc800000000ff */
[----:B--2---:R-:W3:Y:S02]  /*5830*/  MUFU.RCP R2, R5 ;  /* 0x0000000500027308 */ /* 0x004ee40000001000 */
[----:B---3--:R-:W-:-:S04]  /*5840*/  FFMA R3, R5, R2, -1 ;  /* 0xbf80000005037423 */ /* 0x008fc80000000002 */
[----:B------:R-:W-:-:S04]  /*5850*/  FADD.FTZ R3, -R3, -RZ ;  /* 0x800000ff03037221 */ /* 0x000fc80000010100 */
[----:B------:R-:W-:-:S04]  /*5860*/  FFMA R2, R2, R3, R2 ;  /* 0x0000000302027223 */ /* 0x000fc80000000002 */
[----:B------:R-:W-:Y:S01]  /*5870*/  FFMA R3, R2, 1.84467440737095516160e+19, RZ ;  /* 0x5f80000002037823 */ /* 0x000fe200000000ff */
[----:B------:R-:W-:Y:S06]  /*5880*/  BRA `(.L_x_100) ;  /* 0x0000000000887947 */ /* 0x000fec0003800000 */
.L_x_99:
[----:B------:R-:W-:-:S04]  /*5890*/  IADD3 R11, PT, PT, R9, -0xfd, RZ ;  /* 0xffffff03090b7810 */ /* 0x000fc80007ffe0ff */
[----:B------:R-:W-:-:S13]  /*58a0*/  ISETP.GT.U32.AND P0, PT, R11, 0x1, PT ;  /* 0x000000010b00780c */ /* 0x000fda0003f04070 */
[----:B------:R-:W-:Y:S05]  /*58b0*/  @P0 BRA `(.L_x_101) ;  /* 0x0000000000780947 */ /* 0x000fea0003800000 */
[----:B------:R-:W-:Y:S02]  /*58c0*/  LOP3.LUT R3, R2, 0x7fffff, RZ, 0xc0, !PT ;  /* 0x007fffff02037812 */ /* 0x000fe400078ec0ff */
[----:B------:R-:W-:Y:S02]  /*58d0*/  MOV R8, 0x3 ;  /* 0x0000000300087802 */ /* 0x000fe40000000f00 */
[----:B------:R-:W-:Y:S02]  /*58e0*/  LOP3.LUT R3, R3, 0x3f800000, RZ, 0xfc, !PT ;  /* 0x3f80000003037812 */ /* 0x000fe400078efcff */
[----:B------:R-:W-:Y:S02]  /*58f0*/  SHF.L.U32 R8, R8, R11, RZ ;  /* 0x0000000b08087219 */ /* 0x000fe400000006ff */
[----:B------:R-:W0:Y:S02]  /*5900*/  MUFU.RCP R6, R3 ;  /* 0x0000000300067308 */ /* 0x000e240000001000 */
[----:B0-----:R-:W-:-:S04]  /*5910*/  FFMA R5, R3, R6, -1 ;  /* 0xbf80000003057423 */ /* 0x001fc80000000006 */
[----:B------:R-:W-:-:S04]  /*5920*/  FADD.FTZ R5, -R5, -RZ ;  /* 0x800000ff05057221 */ /* 0x000fc80000010100 */
[CCC-:B------:R-:W-:Y:S01]  /*5930*/  FFMA.RM R7, R6.reuse, R5.reuse, R6.reuse ;  /* 0x0000000506077223 */ /* 0x1c0fe20000004006 */
[----:B------:R-:W-:-:S04]  /*5940*/  FFMA.RP R6, R6, R5, R6 ;  /* 0x0000000506067223 */ /* 0x000fc80000008006 */
[C---:B------:R-:W-:Y:S02]  /*5950*/  LOP3.LUT R5, R7.reuse, 0x7fffff, RZ, 0xc0, !PT ;  /* 0x007fffff07057812 */ /* 0x040fe400078ec0ff */
[----:B------:R-:W-:Y:S02]  /*5960*/  FSETP.NEU.FTZ.AND P0, PT, R7, R6, PT ;  /* 0x000000060700720b */ /* 0x000fe40003f1d000 */
[----:B------:R-:W-:Y:S02]  /*5970*/  LOP3.LUT R5, R5, 0x800000, RZ, 0xfc, !PT ;  /* 0x0080000005057812 */ /* 0x000fe400078efcff */
[----:B------:R-:W-:Y:S02]  /*5980*/  SEL R6, RZ, 0xffffffff, !P0 ;  /* 0xffffffffff067807 */ /* 0x000fe40004000000 */
[----:B------:R-:W-:Y:S02]  /*5990*/  LOP3.LUT R8, R8, R5, RZ, 0xc0, !PT ;  /* 0x0000000508087212 */ /* 0x000fe400078ec0ff */
[----:B------:R-:W-:-:S02]  /*59a0*/  IADD3 R6, PT, PT, -R6, RZ, RZ ;  /* 0x000000ff06067210 */ /* 0x000fc40007ffe1ff */
[-C--:B------:R-:W-:Y:S02]  /*59b0*/  SHF.R.U32.HI R8, RZ, R11.reuse, R8 ;  /* 0x0000000bff087219 */ /* 0x080fe40000011608 */
[----:B------:R-:W-:Y:S02]  /*59c0*/  LOP3.LUT P1, RZ, R6, R11, R5, 0xf8, !PT ;  /* 0x0000000b06ff7212 */ /* 0x000fe4000782f805 */
[C---:B------:R-:W-:Y:S02]  /*59d0*/  LOP3.LUT P0, RZ, R8.reuse, 0x1, RZ, 0xc0, !PT ;  /* 0x0000000108ff7812 */ /* 0x040fe4000780c0ff */
[----:B------:R-:W-:Y:S02]  /*59e0*/  LOP3.LUT P2, RZ, R8, 0x2, RZ, 0xc0, !PT ;  /* 0x0000000208ff7812 */ /* 0x000fe4000784c0ff */
[----:B------:R-:W-:Y:S02]  /*59f0*/  IADD3 R6, PT, PT, R9, -0xfc, RZ ;  /* 0xffffff0409067810 */ /* 0x000fe40007ffe0ff */
[----:B------:R-:W-:-:S02]  /*5a00*/  PLOP3.LUT P0, PT, P0, P1, P2, 0xe0, 0x0 ;  /* 0x000000000000781c */ /* 0x000fc40000703c20 */
[----:B------:R-:W-:Y:S02]  /*5a10*/  LOP3.LUT P1, RZ, R2, 0x7fffff, RZ, 0xc0, !PT ;  /* 0x007fffff02ff7812 */ /* 0x000fe4000782c0ff */
[----:B------:R-:W-:-:S04]  /*5a20*/  SEL R3, RZ, 0x1, !P0 ;  /* 0x00000001ff037807 */ /* 0x000fc80004000000 */
[----:B------:R-:W-:-:S04]  /*5a30*/  IADD3 R3, PT, PT, -R3, RZ, RZ ;  /* 0x000000ff03037210 */ /* 0x000fc80007ffe1ff */
[----:B------:R-:W-:Y:S02]  /*5a40*/  ISETP.GE.AND P0, PT, R3, RZ, PT ;  /* 0x000000ff0300720c */ /* 0x000fe40003f06270 */
[----:B------:R-:W-:-:S11]  /*5a50*/  SHF.R.U32.HI R3, RZ, R6, R5 ;  /* 0x00000006ff037219 */ /* 0x000fd60000011605 */
[----:B------:R-:W-:-:S04]  /*5a60*/  @!P0 IADD3 R3, PT, PT, R3, 0x1, RZ ;  /* 0x0000000103038810 */ /* 0x000fc80007ffe0ff */
[----:B------:R-:W-:-:S04]  /*5a70*/  @!P1 SHF.L.U32 R3, R3, 0x1, RZ ;  /* 0x0000000103039819 */ /* 0x000fc800000006ff */
[----:B------:R-:W-:Y:S01]  /*5a80*/  LOP3.LUT R3, R3, 0x80000000, R2, 0xf8, !PT ;  /* 0x8000000003037812 */ /* 0x000fe200078ef802 */
[----:B------:R-:W-:Y:S06]  /*5a90*/  BRA `(.L_x_100) ;  /* 0x0000000000047947 */ /* 0x000fec0003800000 */
.L_x_101:
[----:B------:R0:W1:Y:S02]  /*5aa0*/  MUFU.RCP R3, R2 ;  /* 0x0000000200037308 */ /* 0x0000640000001000 */
.L_x_100:
[----:B------:R-:W-:-:S04]  /*5ab0*/  HFMA2 R5, -RZ, RZ, 0, 0 ;  /* 0x00000000ff057431 */ /* 0x000fc800000001ff */
[----:B0123--:R-:W-:Y:S05]  /*5ac0*/  RET.REL.NODEC R4 `(_Z16attention_kernelPKfS0_S0_PfS1_iii) ;  /* 0xffffffa4044c7950 */ /* 0x00ffea0003c3ffff */
        .weak           $__internal_1_$__cuda_sm20_sqrt_rn_f32_slowpath
        .type           $__internal_1_$__cuda_sm20_sqrt_rn_f32_slowpath,@function
        .size           $__internal_1_$__cuda_sm20_sqrt_rn_f32_slowpath,($__internal_2_$__cuda_sm3x_div_rn_noftz_f32_slowpath - $__internal_1_$__cuda_sm20_sqrt_rn_f32_slowpath)
$__internal_1_$__cuda_sm20_sqrt_rn_f32_slowpath:
[----:B------:R-:W-:-:S13]  /*5ad0*/  LOP3.LUT P0, RZ, R2, 0x7fffffff, RZ, 0xc0, !PT ;  /* 0x7fffffff02ff7812 */ /* 0x000fda000780c0ff */
[----:B------:R-:W-:Y:S01]  /*5ae0*/  @!P0 MOV R3, R2 ;  /* 0x0000000200038202 */ /* 0x000fe20000000f00 */
[----:B------:R-:W-:Y:S06]  /*5af0*/  @!P0 BRA `(.L_x_102) ;  /* 0x0000000000448947 */ /* 0x000fec0003800000 */
[----:B------:R-:W-:-:S13]  /*5b00*/  FSETP.GEU.FTZ.AND P0, PT, R2, RZ, PT ;  /* 0x000000ff0200720b */ /* 0x000fda0003f1e000 */
[----:B------:R-:W-:Y:S01]  /*5b10*/  @!P0 MOV R3, 0x7fffffff ;  /* 0x7fffffff00038802 */ /* 0x000fe20000000f00 */
[----:B------:R-:W-:Y:S06]  /*5b20*/  @!P0 BRA `(.L_x_102) ;  /* 0x0000000000388947 */ /* 0x000fec0003800000 */
[----:B------:R-:W-:-:S13]  /*5b30*/  FSETP.GTU.FTZ.AND P0, PT, |R2|, +INF , PT ;  /* 0x7f8000000200780b */ /* 0x000fda0003f1c200 */
[----:B------:R-:W-:Y:S01]  /*5b40*/  @P0 FADD.FTZ R3, R2, 1 ;  /* 0x3f80000002030421 */ /* 0x000fe20000010000 */
[----:B------:R-:W-:Y:S06]  /*5b50*/  @P0 BRA `(.L_x_102) ;  /* 0x00000000002c0947 */ /* 0x000fec0003800000 */
[----:B------:R-:W-:-:S13]  /*5b60*/  FSETP.NEU.FTZ.AND P0, PT, |R2|, +INF , PT ;  /* 0x7f8000000200780b */ /* 0x000fda0003f1d200 */
[----:B------:R-:W-:Y:S01]  /*5b70*/  @!P0 MOV R3, R2 ;  /* 0x0000000200038202 */ /* 0x000fe20000000f00 */
[----:B------:R-:W-:Y:S06]  /*5b80*/  @!P0 BRA `(.L_x_102) ;  /* 0x0000000000208947 */ /* 0x000fec0003800000 */
[----:B------:R-:W-:-:S04]  /*5b90*/  FFMA R2, R2, 1.84467440737095516160e+19, RZ ;  /* 0x5f80000002027823 */ /* 0x000fc800000000ff */
[----:B------:R-:W0:Y:S02]  /*5ba0*/  MUFU.RSQ R3, R2 ;  /* 0x0000000200037308 */ /* 0x000e240000001400 */
[----:B0-----:R-:W-:Y:S01]  /*5bb0*/  FMUL.FTZ R5, R2, R3 ;  /* 0x0000000302057220 */ /* 0x001fe20000410000 */
[----:B------:R-:W-:-:S03]  /*5bc0*/  FMUL.FTZ R3, R3, 0.5 ;  /* 0x3f00000003037820 */ /* 0x000fc60000410000 */
[----:B------:R-:W-:-:S04]  /*5bd0*/  FADD.FTZ R4, -R5, -RZ ;  /* 0x800000ff05047221 */ /* 0x000fc80000010100 */
[----:B------:R-:W-:-:S04]  /*5be0*/  FFMA R4, R5, R4, R2 ;  /* 0x0000000405047223 */ /* 0x000fc80000000002 */
[----:B------:R-:W-:-:S04]  /*5bf0*/  FFMA R3, R4, R3, R5 ;  /* 0x0000000304037223 */ /* 0x000fc80000000005 */
[----:B------:R-:W-:-:S07]  /*5c00*/  FMUL.FTZ R3, R3, 2.3283064365386962891e-10 ;  /* 0x2f80000003037820 */ /* 0x000fce0000410000 */
.L_x_102:
[----:B------:R-:W-:Y:S02]  /*5c10*/  IMAD.MOV.U32 R4, RZ, RZ, R3 ;  /* 0x000000ffff047224 */ /* 0x000fe400078e0003 */
[----:B------:R-:W-:Y:S01]  /*5c20*/  HFMA2 R3, -RZ, RZ, 0, 0 ;  /* 0x00000000ff037431 */ /* 0x000fe200000001ff */
[----:B------:R-:W-:-:S04]  /*5c30*/  MOV R2, R6 ;  /* 0x0000000600027202 */ /* 0x000fc80000000f00 */
[----:B------:R-:W-:Y:S05]  /*5c40*/  RET.REL.NODEC R2 `(_Z16attention_kernelPKfS0_S0_PfS1_iii) ;  /* 0xffffffa002ec7950 */ /* 0x000fea0003c3ffff */
        .weak           $__internal_2_$__cuda_sm3x_div_rn_noftz_f32_slowpath
        .type           $__internal_2_$__cuda_sm3x_div_rn_noftz_f32_slowpath,@function
        .size           $__internal_2_$__cuda_sm3x_div_rn_noftz_f32_slowpath,(.L_x_117 - $__internal_2_$__cuda_sm3x_div_rn_noftz_f32_slowpath)
$__internal_2_$__cuda_sm3x_div_rn_noftz_f32_slowpath:
[----:B------:R-:W-:Y:S01]  /*5c50*/  SHF.R.U32.HI R11, RZ, 0x17, R5 ;  /* 0x00000017ff0b7819 */ /* 0x000fe20000011605 */
[----:B------:R-:W-:Y:S01]  /*5c60*/  BSSY.RECONVERGENT B0, `(.L_x_103) ;  /* 0x0000063000007945 */ /* 0x000fe20003800200 */
[----:B------:R-:W-:Y:S02]  /*5c70*/  SHF.R.U32.HI R16, RZ, 0x17, R2 ;  /* 0x00000017ff107819 */ /* 0x000fe40000011602 */
[----:B------:R-:W-:Y:S02]  /*5c80*/  LOP3.LUT R11, R11, 0xff, RZ, 0xc0, !PT ;  /* 0x000000ff0b0b7812 */ /* 0x000fe400078ec0ff */
[----:B------:R-:W-:Y:S02]  /*5c90*/  LOP3.LUT R16, R16, 0xff, RZ, 0xc0, !PT ;  /* 0x000000ff10107812 */ /* 0x000fe400078ec0ff */
[----:B------:R-:W-:Y:S02]  /*5ca0*/  IADD3 R18, PT, PT, R11, -0x1, RZ ;  /* 0xffffffff0b127810 */ /* 0x000fe40007ffe0ff */
[----:B------:R-:W-:-:S02]  /*5cb0*/  IADD3 R17, PT, PT, R16, -0x1, RZ ;  /* 0xffffffff10117810 */ /* 0x000fc40007ffe0ff */
[----:B------:R-:W-:Y:S02]  /*5cc0*/  ISETP.GT.U32.AND P0, PT, R18, 0xfd, PT ;  /* 0x000000fd1200780c */ /* 0x000fe40003f04070 */
[----:B------:R-:W-:Y:S02]  /*5cd0*/  MOV R15, R5 ;  /* 0x00000005000f7202 */ /* 0x000fe40000000f00 */
[----:B------:R-:W-:-:S13]  /*5ce0*/  ISETP.GT.U32.OR P0, PT, R17, 0xfd, P0 ;  /* 0x000000fd1100780c */ /* 0x000fda0000704470 */
[----:B------:R-:W-:Y:S01]  /*5cf0*/  @!P0 MOV R14, RZ ;  /* 0x000000ff000e8202 */ /* 0x000fe20000000f00 */
[----:B------:R-:W-:Y:S06]  /*5d00*/  @!P0 BRA `(.L_x_104) ;  /* 0x00000000005c8947 */ /* 0x000fec0003800000 */
[----:B------:R-:W-:Y:S02]  /*5d10*/  FSETP.GTU.FTZ.AND P0, PT, |R2|, +INF , PT ;  /* 0x7f8000000200780b */ /* 0x000fe40003f1c200 */
[----:B------:R-:W-:-:S04]  /*5d20*/  FSETP.GTU.FTZ.AND P1, PT, |R5|, +INF , PT ;  /* 0x7f8000000500780b */ /* 0x000fc80003f3c200 */
[----:B------:R-:W-:-:S13]  /*5d30*/  PLOP3.LUT P0, PT, P0, P1, PT, 0xf8, 0x8f ;  /* 0x00000000008f781c */ /* 0x000fda0000703f70 */
[----:B------:R-:W-:Y:S05]  /*5d40*/  @P0 BRA `(.L_x_105) ;  /* 0x00000004004c0947 */ /* 0x000fea0003800000 */
[----:B------:R-:W-:-:S13]  /*5d50*/  LOP3.LUT P0, RZ, R15, 0x7fffffff, R2, 0xc8, !PT ;  /* 0x7fffffff0fff7812 */ /* 0x000fda000780c802 */
[----:B------:R-:W-:Y:S05]  /*5d60*/  @!P0 BRA `(.L_x_106) ;  /* 0x00000004003c8947 */ /* 0x000fea0003800000 */
[C---:B------:R-:W-:Y:S02]  /*5d70*/  FSETP.NEU.FTZ.AND P1, PT, |R2|.reuse, +INF , PT ;  /* 0x7f8000000200780b */ /* 0x040fe40003f3d200 */
[----:B------:R-:W-:Y:S02]  /*5d80*/  FSETP.NEU.FTZ.AND P2, PT, |R5|, +INF , PT ;  /* 0x7f8000000500780b */ /* 0x000fe40003f5d200 */
[----:B------:R-:W-:-:S11]  /*5d90*/  FSETP.NEU.FTZ.AND P0, PT, |R2|, +INF , PT ;  /* 0x7f8000000200780b */ /* 0x000fd60003f1d200 */
[----:B------:R-:W-:Y:S05]  /*5da0*/  @!P2 BRA !P1, `(.L_x_106) ;  /* 0x00000004002ca947 */ /* 0x000fea0004800000 */
[----:B------:R-:W-:-:S04]  /*5db0*/  LOP3.LUT P1, RZ, R2, 0x7fffffff, RZ, 0xc0, !PT ;  /* 0x7fffffff02ff7812 */ /* 0x000fc8000782c0ff */
[----:B------:R-:W-:-:S13]  /*5dc0*/  PLOP3.LUT P1, PT, P2, P1, PT, 0x2f, 0xf2 ;  /* 0x0000000000f2781c */ /* 0x000fda0001722577 */
[----:B------:R-:W-:Y:S05]  /*5dd0*/  @P1 BRA `(.L_x_107) ;  /* 0x0000000400181947 */ /* 0x000fea0003800000 */
[----:B------:R-:W-:-:S04]  /*5de0*/  LOP3.LUT P1, RZ, R15, 0x7fffffff, RZ, 0xc0, !PT ;  /* 0x7fffffff0fff7812 */ /* 0x000fc8000782c0ff */
[----:B------:R-:W-:-:S13]  /*5df0*/  PLOP3.LUT P0, PT, P0, P1, PT, 0x2f, 0xf2 ;  /* 0x0000000000f2781c */ /* 0x000fda0000702577 */
[----:B------:R-:W-:Y:S05]  /*5e00*/  @P0 BRA `(.L_x_108) ;  /* 0x0000000400000947 */ /* 0x000fea0003800000 */
[----:B------:R-:W-:Y:S02]  /*5e10*/  ISETP.GE.AND P0, PT, R17, RZ, PT ;  /* 0x000000ff1100720c */ /* 0x000fe40003f06270 */
[----:B------:R-:W-:-:S11]  /*5e20*/  ISETP.GE.AND P1, PT, R18, RZ, PT ;  /* 0x000000ff1200720c */ /* 0x000fd60003f26270 */
[----:B------:R-:W-:Y:S01]  /*5e30*/  @P0 MOV R14, RZ ;  /* 0x000000ff000e0202 */ /* 0x000fe20000000f00 */
[----:B------:R-:W-:Y:S01]  /*5e40*/  @!P0 FFMA R2, R2, 1.84467440737095516160e+19, RZ ;  /* 0x5f80000002028823 */ /* 0x000fe200000000ff */
[----:B------:R-:W-:Y:S01]  /*5e50*/  @!P0 MOV R14, 0xffffffc0 ;  /* 0xffffffc0000e8802 */ /* 0x000fe20000000f00 */
[----:B------:R-:W-:-:S03]  /*5e60*/  @!P1 FFMA R15, R5, 1.84467440737095516160e+19, RZ ;  /* 0x5f800000050f9823 */ /* 0x000fc600000000ff */
[----:B------:R-:W-:-:S07]  /*5e70*/  @!P1 IADD3 R14, PT, PT, R14, 0x40, RZ ;  /* 0x000000400e0e9810 */ /* 0x000fce0007ffe0ff */
.L_x_104:
[----:B------:R-:W-:Y:S01]  /*5e80*/  LEA R18, R11, 0xc0800000, 0x17 ;  /* 0xc08000000b127811 */ /* 0x000fe200078eb8ff */
[----:B------:R-:W-:Y:S01]  /*5e90*/  BSSY.RECONVERGENT B1, `(.L_x_109) ;  /* 0x0000036000017945 */ /* 0x000fe20003800200 */
[----:B------:R-:W-:Y:S02]  /*5ea0*/  IADD3 R16, PT, PT, R16, -0x7f, RZ ;  /* 0xffffff8110107810 */ /* 0x000fe40007ffe0ff */
[----:B------:R-:W-:-:S03]  /*5eb0*/  IADD3 R19, PT, PT, -R18, R15, RZ ;  /* 0x0000000f12137210 */ /* 0x000fc60007ffe1ff */
[C---:B------:R-:W-:Y:S01]  /*5ec0*/  IMAD R2, R16.reuse, -0x800000, R2 ;  /* 0xff80000010027824 */ /* 0x040fe200078e0202 */
[----:B------:R0:W1:Y:S01]  /*5ed0*/  MUFU.RCP R18, R19 ;  /* 0x0000001300127308 */ /* 0x0000620000001000 */
[----:B------:R-:W-:Y:S01]  /*5ee0*/  FADD.FTZ R15, -R19, -RZ ;  /* 0x800000ff130f7221 */ /* 0x000fe20000010100 */
[----:B0-----:R-:W-:-:S04]  /*5ef0*/  IADD3 R19, PT, PT, R16, 0x7f, -R11 ;  /* 0x0000007f10137810 */ /* 0x001fc80007ffe80b */
[----:B------:R-:W-:Y:S01]  /*5f00*/  IADD3 R19, PT, PT, R19, R14, RZ ;  /* 0x0000000e13137210 */ /* 0x000fe20007ffe0ff */
[----:B-1----:R-:W-:-:S04]  /*5f10*/  FFMA R17, R18, R15, 1 ;  /* 0x3f80000012117423 */ /* 0x002fc8000000000f */
[----:B------:R-:W-:-:S04]  /*5f20*/  FFMA R17, R18, R17, R18 ;  /* 0x0000001112117223 */ /* 0x000fc80000000012 */
[----:B------:R-:W-:-:S04]  /*5f30*/  FFMA R18, R2, R17, RZ ;  /* 0x0000001102127223 */ /* 0x000fc800000000ff */
[----:B------:R-:W-:-:S04]  /*5f40*/  FFMA R20, R15, R18, R2 ;  /* 0x000000120f147223 */ /* 0x000fc80000000002 */
[----:B------:R-:W-:-:S04]  /*5f50*/  FFMA R18, R17, R20, R18 ;  /* 0x0000001411127223 */ /* 0x000fc80000000012 */
[----:B------:R-:W-:-:S04]  /*5f60*/  FFMA R15, R15, R18, R2 ;  /* 0x000000120f0f7223 */ /* 0x000fc80000000002 */
[----:B------:R-:W-:-:S05]  /*5f70*/  FFMA R2, R17, R15, R18 ;  /* 0x0000000f11027223 */ /* 0x000fca0000000012 */
[----:B------:R-:W-:-:S04]  /*5f80*/  SHF.R.U32.HI R11, RZ, 0x17, R2 ;  /* 0x00000017ff0b7819 */ /* 0x000fc80000011602 */
[----:B------:R-:W-:-:S04]  /*5f90*/  LOP3.LUT R11, R11, 0xff, RZ, 0xc0, !PT ;  /* 0x000000ff0b0b7812 */ /* 0x000fc800078ec0ff */
[----:B------:R-:W-:-:S04]  /*5fa0*/  IADD3 R11, PT, PT, R11, R19, RZ ;  /* 0x000000130b0b7210 */ /* 0x000fc80007ffe0ff */
[----:B------:R-:W-:-:S04]  /*5fb0*/  IADD3 R14, PT, PT, R11, -0x1, RZ ;  /* 0xffffffff0b0e7810 */ /* 0x000fc80007ffe0ff */
[----:B------:R-:W-:-:S13]  /*5fc0*/  ISETP.GE.U32.AND P0, PT, R14, 0xfe, PT ;  /* 0x000000fe0e00780c */ /* 0x000fda0003f06070 */
[----:B------:R-:W-:Y:S05]  /*5fd0*/  @!P0 BRA `(.L_x_110) ;  /* 0x0000000000808947 */ /* 0x000fea0003800000 */
[----:B------:R-:W-:-:S13]  /*5fe0*/  ISETP.GT.AND P0, PT, R11, 0xfe, PT ;  /* 0x000000fe0b00780c */ /* 0x000fda0003f04270 */
[----:B------:R-:W-:Y:S05]  /*5ff0*/  @P0 BRA `(.L_x_111) ;  /* 0x00000000006c0947 */ /* 0x000fea0003800000 */
[----:B------:R-:W-:-:S13]  /*6000*/  ISETP.GE.AND P0, PT, R11, 0x1, PT ;  /* 0x000000010b00780c */ /* 0x000fda0003f06270 */
[----:B------:R-:W-:Y:S05]  /*6010*/  @P0 BRA `(.L_x_112) ;  /* 0x0000000000740947 */ /* 0x000fea0003800000 */
[----:B------:R-:W-:Y:S02]  /*6020*/  ISETP.GE.AND P0, PT, R11, -0x18, PT ;  /* 0xffffffe80b00780c */ /* 0x000fe40003f06270 */
[----:B------:R-:W-:-:S11]  /*6030*/  LOP3.LUT R2, R2, 0x80000000, RZ, 0xc0, !PT ;  /* 0x8000000002027812 */ /* 0x000fd600078ec0ff */
[----:B------:R-:W-:Y:S05]  /*6040*/  @!P0 BRA `(.L_x_112) ;  /* 0x0000000000688947 */ /* 0x000fea0003800000 */
[-CC-:B------:R-:W-:Y:S01]  /*6050*/  FFMA.RZ R14, R17, R15.reuse, R18.reuse ;  /* 0x0000000f110e7223 */ /* 0x180fe2000000c012 */
[C---:B------:R-:W-:Y:S02]  /*6060*/  ISETP.NE.AND P2, PT, R11.reuse, RZ, PT ;  /* 0x000000ff0b00720c */ /* 0x040fe40003f45270 */
[----:B------:R-:W-:Y:S02]  /*6070*/  ISETP.NE.AND P1, PT, R11, RZ, PT ;  /* 0x000000ff0b00720c */ /* 0x000fe40003f25270 */
[----:B------:R-:W-:Y:S01]  /*6080*/  LOP3.LUT R16, R14, 0x7fffff, RZ, 0xc0, !PT ;  /* 0x007fffff0e107812 */ /* 0x000fe200078ec0ff */
[CCC-:B------:R-:W-:Y:S01]  /*6090*/  FFMA.RP R14, R17.reuse, R15.reuse, R18.reuse ;  /* 0x0000000f110e7223 */ /* 0x1c0fe20000008012 */
[----:B------:R-:W-:Y:S01]  /*60a0*/  FFMA.RM R15, R17, R15, R18 ;  /* 0x0000000f110f7223 */ /* 0x000fe20000004012 */
[----:B------:R-:W-:Y:S02]  /*60b0*/  IADD3 R17, PT, PT, R11, 0x20, RZ ;  /* 0x000000200b117810 */ /* 0x000fe40007ffe0ff */
[----:B------:R-:W-:-:S02]  /*60c0*/  LOP3.LUT R16, R16, 0x800000, RZ, 0xfc, !PT ;  /* 0x0080000010107812 */ /* 0x000fc400078efcff */
[----:B------:R-:W-:Y:S02]  /*60d0*/  IADD3 R11, PT, PT, -R11, RZ, RZ ;  /* 0x000000ff0b0b7210 */ /* 0x000fe40007ffe1ff */
[----:B------:R-:W-:Y:S02]  /*60e0*/  SHF.L.U32 R17, R16, R17, RZ ;  /* 0x0000001110117219 */ /* 0x000fe400000006ff */
[----:B------:R-:W-:Y:S02]  /*60f0*/  FSETP.NEU.FTZ.AND P0, PT, R14, R15, PT ;  /* 0x0000000f0e00720b */ /* 0x000fe40003f1d000 */
[----:B------:R-:W-:Y:S02]  /*6100*/  SEL R11, R11, RZ, P2 ;  /* 0x000000ff0b0b7207 */ /* 0x000fe40001000000 */
[----:B------:R-:W-:Y:S02]  /*6110*/  ISETP.NE.AND P1, PT, R17, RZ, P1 ;  /* 0x000000ff1100720c */ /* 0x000fe40000f25270 */
[----:B------:R-:W-:-:S02]  /*6120*/  SHF.R.U32.HI R11, RZ, R11, R16 ;  /* 0x0000000bff0b7219 */ /* 0x000fc40000011610 */
[----:B------:R-:W-:Y:S02]  /*6130*/  PLOP3.LUT P0, PT, P0, P1, PT, 0xf8, 0x8f ;  /* 0x00000000008f781c */ /* 0x000fe40000703f70 */
[----:B------:R-:W-:Y:S02]  /*6140*/  SHF.R.U32.HI R15, RZ, 0x1, R11 ;  /* 0x00000001ff0f7819 */ /* 0x000fe4000001160b */
[----:B------:R-:W-:-:S04]  /*6150*/  SEL R14, RZ, 0x1, !P0 ;  /* 0x00000001ff0e7807 */ /* 0x000fc80004000000 */
[----:B------:R-:W-:-:S04]  /*6160*/  LOP3.LUT R14, R14, 0x1, R15, 0xf8, !PT ;  /* 0x000000010e0e7812 */ /* 0x000fc800078ef80f */
[----:B------:R-:W-:-:S04]  /*6170*/  LOP3.LUT R14, R14, R11, RZ, 0xc0, !PT ;  /* 0x0000000b0e0e7212 */ /* 0x000fc800078ec0ff */
[----:B------:R-:W-:-:S04]  /*6180*/  IADD3 R15, PT, PT, R15, R14, RZ ;  /* 0x0000000e0f0f7210 */ /* 0x000fc80007ffe0ff */
[----:B------:R-:W-:Y:S01]  /*6190*/  LOP3.LUT R2, R15, R2, RZ, 0xfc, !PT ;  /* 0x000000020f027212 */ /* 0x000fe200078efcff */
[----:B------:R-:W-:Y:S06]  /*61a0*/  BRA `(.L_x_112) ;  /* 0x0000000000107947 */ /* 0x000fec0003800000 */
.L_x_111:
[----:B------:R-:W-:-:S04]  /*61b0*/  LOP3.LUT R2, R2, 0x80000000, RZ, 0xc0, !PT ;  /* 0x8000000002027812 */ /* 0x000fc800078ec0ff */
[----:B------:R-:W-:Y:S01]  /*61c0*/  LOP3.LUT R2, R2, 0x7f800000, RZ, 0xfc, !PT ;  /* 0x7f80000002027812 */ /* 0x000fe200078efcff */
[----:B------:R-:W-:Y:S06]  /*61d0*/  BRA `(.L_x_112) ;  /* 0x0000000000047947 */ /* 0x000fec0003800000 */
.L_x_110:
[----:B------:R-:W-:-:S07]  /*61e0*/  LEA R2, R19, R2, 0x17 ;  /* 0x0000000213027211 */ /* 0x000fce00078eb8ff */
.L_x_112:
[----:B------:R-:W-:Y:S05]  /*61f0*/  BSYNC.RECONVERGENT B1 ;  /* 0x0000000000017941 */ /* 0x000fea0003800200 */
.L_x_109:
[----:B------:R-:W-:Y:S05]  /*6200*/  BRA `(.L_x_113) ;  /* 0x0000000000207947 */ /* 0x000fea0003800000 */
.L_x_108:
[----:B------:R-:W-:-:S04]  /*6210*/  LOP3.LUT R2, R15, 0x80000000, R2, 0x48, !PT ;  /* 0x800000000f027812 */ /* 0x000fc800078e4802 */
[----:B------:R-:W-:Y:S01]  /*6220*/  LOP3.LUT R2, R2, 0x7f800000, RZ, 0xfc, !PT ;  /* 0x7f80000002027812 */ /* 0x000fe200078efcff */
[----:B------:R-:W-:Y:S06]  /*6230*/  BRA `(.L_x_113) ;  /* 0x0000000000147947 */ /* 0x000fec0003800000 */
.L_x_107:
[----:B------:R-:W-:Y:S01]  /*6240*/  LOP3.LUT R2, R15, 0x80000000, R2, 0x48, !PT ;  /* 0x800000000f027812 */ /* 0x000fe200078e4802 */
[----:B------:R-:W-:Y:S06]  /*6250*/  BRA `(.L_x_113) ;  /* 0x00000000000c7947 */ /* 0x000fec0003800000 */
.L_x_106:
[----:B------:R-:W0:Y:S01]  /*6260*/  MUFU.RSQ R2, -QNAN ;  /* 0xffc0000000027908 */ /* 0x000e220000001400 */
[----:B------:R-:W-:Y:S05]  /*6270*/  BRA `(.L_x_113) ;  /* 0x0000000000047947 */ /* 0x000fea0003800000 */
.L_x_105:
[----:B------:R-:W-:-:S07]  /*6280*/  FADD.FTZ R2, R2, R5 ;  /* 0x0000000502027221 */ /* 0x000fce0000010000 */
.L_x_113:
[----:B------:R-:W-:Y:S05]  /*6290*/  BSYNC.RECONVERGENT B0 ;  /* 0x0000000000007941 */ /* 0x000fea0003800200 */
.L_x_103:
[----:B------:R-:W-:Y:S01]  /*62a0*/  HFMA2 R11, -RZ, RZ, 0, 0 ;  /* 0x00000000ff0b7431 */ /* 0x000fe200000001ff */
[----:B0-----:R-:W-:-:S03]  /*62b0*/  MOV R15, R2 ;  /* 0x00000002000f7202 */ /* 0x001fc60000000f00 */
[----:B------:R-:W-:Y:S05]  /*62c0*/  RET.REL.NODEC R10 `(_Z16attention_kernelPKfS0_S0_PfS1_iii) ;  /* 0xffffff9c0a4c7950 */ /* 0x000fea0003c3ffff */
.L_x_114:
[----:B------:R-:W-:-:S00]  /*62d0*/  BRA `(.L_x_114) ;  /* 0xfffffffc00fc7947 */ /* 0x000fc0000383ffff */
[----:B------:R-:W-:-:S00]  /*62e0*/  NOP ;  /* 0x0000000000007918 */ /* 0x000fc00000000000 */
        /* <DEDUP_REMOVED lines=9> */
.L_x_117:


//--------------------- .nv.shared.reserved.0     --------------------------
	.section	.nv.shared.reserved.0,"aw",@nobits
	.weak		__nv_reservedSMEM_offset_0_alias
	.size		__nv_reservedSMEM_offset_0_alias, 0, 64
	.other		__nv_reservedSMEM_offset_0_alias,@"STO_CUDA_RESERVED_SHARED STV_DEFAULT"
__nv_reservedSMEM_offset_0_alias:
	.zero		0
	.zero		64


//--------------------- .nv.constant0._Z16attention_kernelPKfS0_S0_PfS1_iii --------------------------
	.section	.nv.constant0._Z16attention_kernelPKfS0_S0_PfS1_iii,"a",@progbits
	.sectionflags	@""
	.align	4
.nv.constant0._Z16attention_kernelPKfS0_S0_PfS1_iii:
	.zero		948


//--------------------- SYMBOLS --------------------------

	.type		.nv.reservedSmem.offset0,@object
	.size		.nv.reservedSmem.offset0,0x4
